	.headerflags	@"EF_CUDA_TEXMODE_UNIFIED EF_CUDA_64BIT_ADDRESS EF_CUDA_SM86 EF_CUDA_VIRTUAL_SM(EF_CUDA_SM86)"
	.elftype	@"ET_EXEC"


//--------------------- .nv.info                  --------------------------
	.section	.nv.info,"",@"SHT_CUDA_INFO"
	.align	4


	//----- nvinfo : EIATTR_REGCOUNT
	.align		4
        /*0000*/ 	.byte	0x04, 0x2f
        /*0002*/ 	.short	(.L_3 - .L_2)
	.align		4
.L_2:
        /*0004*/ 	.word	index@(l2norm_fwd_kernel)
        /*0008*/ 	.word	0x0000006b


	//----- nvinfo : EIATTR_MAX_STACK_SIZE
	.align		4
.L_3:
        /*000c*/ 	.byte	0x04, 0x23
        /*000e*/ 	.short	(.L_5 - .L_4)
	.align		4
.L_4:
        /*0010*/ 	.word	index@(l2norm_fwd_kernel)
        /*0014*/ 	.word	0x00000000


	//----- nvinfo : EIATTR_MIN_STACK_SIZE
	.align		4
.L_5:
        /*0018*/ 	.byte	0x04, 0x12
        /*001a*/ 	.short	(.L_7 - .L_6)
	.align		4
.L_6:
        /*001c*/ 	.word	index@(l2norm_fwd_kernel)
        /*0020*/ 	.word	0x00000000


	//----- nvinfo : EIATTR_FRAME_SIZE
	.align		4
.L_7:
        /*0024*/ 	.byte	0x04, 0x11
        /*0026*/ 	.short	(.L_9 - .L_8)
	.align		4
.L_8:
        /*0028*/ 	.word	index@(l2norm_fwd_kernel)
        /*002c*/ 	.word	0x00000000
.L_9:


//--------------------- .nv.info.l2norm_fwd_kernel --------------------------
	.section	.nv.info.l2norm_fwd_kernel,"",@"SHT_CUDA_INFO"
	.align	4


	//----- nvinfo : EIATTR_CUDA_API_VERSION
	.align		4
        /*0000*/ 	.byte	0x04, 0x37
        /*0002*/ 	.short	(.L_11 - .L_10)
.L_10:
        /*0004*/ 	.word	0x0000007b


	//----- nvinfo : EIATTR_SW2861232_WAR
	.align		4
.L_11:
        /*0008*/ 	.byte	0x01, 0x35
	.zero		2


	//----- nvinfo : EIATTR_PARAM_CBANK
	.align		4
        /*000c*/ 	.byte	0x04, 0x0a
        /*000e*/ 	.short	(.L_13 - .L_12)
	.align		4
.L_12:
        /*0010*/ 	.word	index@(.nv.constant0.l2norm_fwd_kernel)
        /*0014*/ 	.short	0x0160
        /*0016*/ 	.short	0x001c


	//----- nvinfo : EIATTR_CBANK_PARAM_SIZE
	.align		4
.L_13:
        /*0018*/ 	.byte	0x03, 0x19
        /*001a*/ 	.short	0x001c


	//----- nvinfo : EIATTR_KPARAM_INFO
	.align		4
        /*001c*/ 	.byte	0x04, 0x17
        /*001e*/ 	.short	(.L_15 - .L_14)
.L_14:
        /*0020*/ 	.word	0x00000000
        /*0024*/ 	.short	0x0003
        /*0026*/ 	.short	0x0018
        /*0028*/ 	.byte	0x00, 0xf0, 0x11, 0x00


	//----- nvinfo : EIATTR_KPARAM_INFO
	.align		4
.L_15:
        /*002c*/ 	.byte	0x04, 0x17
        /*002e*/ 	.short	(.L_17 - .L_16)
.L_16:
        /*0030*/ 	.word	0x00000000
        /*0034*/ 	.short	0x0002
        /*0036*/ 	.short	0x0010
        /*0038*/ 	.byte	0x00, 0xf0, 0x21, 0x00


	//----- nvinfo : EIATTR_KPARAM_INFO
	.align		4
.L_17:
        /*003c*/ 	.byte	0x04, 0x17
        /*003e*/ 	.short	(.L_19 - .L_18)
.L_18:
        /*0040*/ 	.word	0x00000000
        /*0044*/ 	.short	0x0001
        /*0046*/ 	.short	0x0008
        /*0048*/ 	.byte	0x00, 0xf0, 0x21, 0x00


	//----- nvinfo : EIATTR_KPARAM_INFO
	.align		4
.L_19:
        /*004c*/ 	.byte	0x04, 0x17
        /*004e*/ 	.short	(.L_21 - .L_20)
.L_20:
        /*0050*/ 	.word	0x00000000
        /*0054*/ 	.short	0x0000
        /*0056*/ 	.short	0x0000
        /*0058*/ 	.byte	0x00, 0xf0, 0x21, 0x00


	//----- nvinfo : EIATTR_MAXREG_COUNT
	.align		4
.L_21:
        /*005c*/ 	.byte	0x03, 0x1b
        /*005e*/ 	.short	0x00ff


	//----- nvinfo : EIATTR_COOP_GROUP_MASK_REGIDS
	.align		4
        /*0060*/ 	.byte	0x04, 0x29
        /*0062*/ 	.short	(.L_23 - .L_22)


	//   ....[0]....
.L_22:
        /*0064*/ 	.word	0xffffffff


	//   ....[1]....
        /*0068*/ 	.word	0xffffffff


	//   ....[2]....
        /*006c*/ 	.word	0xffffffff


	//   ....[3]....
        /*0070*/ 	.word	0xffffffff


	//   ....[4]....
        /*0074*/ 	.word	0xffffffff


	//   ....[5]....
        /*0078*/ 	.word	0xffffffff


	//   ....[6]....
        /*007c*/ 	.word	0xffffffff


	//   ....[7]....
        /*0080*/ 	.word	0xffffffff


	//   ....[8]....
        /*0084*/ 	.word	0xffffffff


	//   ....[9]....
        /*0088*/ 	.word	0xffffffff


	//   ....[10]....
        /*008c*/ 	.word	0xffffffff


	//   ....[11]....
        /*0090*/ 	.word	0xffffffff


	//   ....[12]....
        /*0094*/ 	.word	0xffffffff


	//   ....[13]....
        /*0098*/ 	.word	0xffffffff


	//   ....[14]....
        /*009c*/ 	.word	0xffffffff


	//   ....[15]....
        /*00a0*/ 	.word	0xffffffff


	//   ....[16]....
        /*00a4*/ 	.word	0xffffffff


	//   ....[17]....
        /*00a8*/ 	.word	0xffffffff


	//   ....[18]....
        /*00ac*/ 	.word	0xffffffff


	//   ....[19]....
        /*00b0*/ 	.word	0xffffffff


	//   ....[20]....
        /*00b4*/ 	.word	0xffffffff


	//   ....[21]....
        /*00b8*/ 	.word	0xffffffff


	//   ....[22]....
        /*00bc*/ 	.word	0xffffffff


	//   ....[23]....
        /*00c0*/ 	.word	0xffffffff


	//   ....[24]....
        /*00c4*/ 	.word	0xffffffff


	//   ....[25]....
        /*00c8*/ 	.word	0xffffffff


	//   ....[26]....
        /*00cc*/ 	.word	0xffffffff


	//   ....[27]....
        /*00d0*/ 	.word	0xffffffff


	//   ....[28]....
        /*00d4*/ 	.word	0xffffffff


	//   ....[29]....
        /*00d8*/ 	.word	0xffffffff


	//   ....[30]....
        /*00dc*/ 	.word	0xffffffff


	//   ....[31]....
        /*00e0*/ 	.word	0xffffffff


	//----- nvinfo : EIATTR_COOP_GROUP_INSTR_OFFSETS
	.align		4
.L_23:
        /*00e4*/ 	.byte	0x04, 0x28
        /*00e6*/ 	.short	(.L_25 - .L_24)


	//   ....[0]....
.L_24:
        /*00e8*/ 	.word	0x000003f0


	//   ....[1]....
        /*00ec*/ 	.word	0x00000410


	//   ....[2]....
        /*00f0*/ 	.word	0x00000450


	//   ....[3]....
        /*00f4*/ 	.word	0x000004c0


	//   ....[4]....
        /*00f8*/ 	.word	0x00000c20


	//   ....[5]....
        /*00fc*/ 	.word	0x00000c40


	//   ....[6]....
        /*0100*/ 	.word	0x00000c60


	//   ....[7]....
        /*0104*/ 	.word	0x00000c80


	//   ....[8]....
        /*0108*/ 	.word	0x00000da0


	//   ....[9]....
        /*010c*/ 	.word	0x00000dc0


	//   ....[10]....
        /*0110*/ 	.word	0x00000e00


	//   ....[11]....
        /*0114*/ 	.word	0x00000e20


	//   ....[12]....
        /*0118*/ 	.word	0x00000f60


	//   ....[13]....
        /*011c*/ 	.word	0x00000f80


	//   ....[14]....
        /*0120*/ 	.word	0x00000fa0


	//   ....[15]....
        /*0124*/ 	.word	0x00000fc0


	//   ....[16]....
        /*0128*/ 	.word	0x00001100


	//   ....[17]....
        /*012c*/ 	.word	0x00001120


	//   ....[18]....
        /*0130*/ 	.word	0x00001140


	//   ....[19]....
        /*0134*/ 	.word	0x00001160


	//   ....[20]....
        /*0138*/ 	.word	0x00001290


	//   ....[21]....
        /*013c*/ 	.word	0x000012b0


	//   ....[22]....
        /*0140*/ 	.word	0x000012d0


	//   ....[23]....
        /*0144*/ 	.word	0x000012f0


	//   ....[24]....
        /*0148*/ 	.word	0x00001440


	//   ....[25]....
        /*014c*/ 	.word	0x00001460


	//   ....[26]....
        /*0150*/ 	.word	0x00001480


	//   ....[27]....
        /*0154*/ 	.word	0x000014b0


	//   ....[28]....
        /*0158*/ 	.word	0x000015e0


	//   ....[29]....
        /*015c*/ 	.word	0x00001600


	//   ....[30]....
        /*0160*/ 	.word	0x00001630


	//   ....[31]....
        /*0164*/ 	.word	0x000016a0


	//----- nvinfo : EIATTR_EXIT_INSTR_OFFSETS
	.align		4
.L_25:
        /*0168*/ 	.byte	0x04, 0x1c
        /*016a*/ 	.short	(.L_27 - .L_26)


	//   ....[0]....
.L_26:
        /*016c*/ 	.word	0x00002620


	//   ....[1]....
        /*0170*/ 	.word	0x00002670


	//----- nvinfo : EIATTR_MAX_THREADS
	.align		4
.L_27:
        /*0174*/ 	.byte	0x04, 0x05
        /*0176*/ 	.short	(.L_29 - .L_28)
.L_28:
        /*0178*/ 	.word	0x00000020
        /*017c*/ 	.word	0x00000001
        /*0180*/ 	.word	0x00000001
.L_29:


//--------------------- .nv.rel.action            --------------------------
	.section	.nv.rel.action,"",@"SHT_CUDA_RELOCINFO"
	.align	8
	.sectionentsize	8
        /*0000*/ 	.byte	0x73, 0x00, 0x00, 0x00, 0x00, 0x00, 0x00, 0x00, 0x00, 0x00, 0x00, 0x11, 0x25, 0x00, 0x05, 0x36


//--------------------- .nv.constant0.l2norm_fwd_kernel --------------------------
	.section	.nv.constant0.l2norm_fwd_kernel,"a",@progbits
	.align	4
.nv.constant0.l2norm_fwd_kernel:
	.zero		380


//--------------------- .text.l2norm_fwd_kernel   --------------------------
	.section	.text.l2norm_fwd_kernel,"ax",@progbits
	.sectionflags	@"SHF_BARRIERS=1"
	.sectioninfo	@"SHI_REGISTERS=107"
	.align	128
        .global         l2norm_fwd_kernel
        .type           l2norm_fwd_kernel,@function
        .size           l2norm_fwd_kernel,(.L_x_1 - l2norm_fwd_kernel)
        .other          l2norm_fwd_kernel,@"STO_CUDA_ENTRY STV_DEFAULT"
l2norm_fwd_kernel:
.text.l2norm_fwd_kernel:
[----:B------:R-:W-:-:S02]  /*0000*/  MOV R1, c[0x0][0x28] ;  /* 0x00000a0000017a02 */ /* 0x000fc40000000f00 */
[----:B------:R-:W0:Y:S01]  /*0010*/  S2R R33, SR_TID.X ;  /* 0x0000000000217919 */ /* 0x000e220000002100 */
[----:B------:R-:W-:Y:S01]  /*0020*/  CS2R R20, SRZ ;  /* 0x0000000000147805 */ /* 0x000fe2000001ff00 */
[----:B------:R-:W-:Y:S01]  /*0030*/  CS2R R22, SRZ ;  /* 0x0000000000167805 */ /* 0x000fe2000001ff00 */
[----:B------:R-:W-:Y:S01]  /*0040*/  ULDC.64 UR4, c[0x0][0x118] ;  /* 0x0000460000047ab9 */ /* 0x000fe20000000a00 */
[----:B------:R-:W1:Y:S01]  /*0050*/  S2R R45, SR_CTAID.X ;  /* 0x00000000002d7919 */ /* 0x000e620000002500 */
[----:B0-----:R-:W-:Y:S02]  /*0060*/  SHF.R.U32.HI R12, RZ, 0x4, R33 ;  /* 0x00000004ff0c7819 */ /* 0x001fe40000011621 */
[----:B------:R-:W-:Y:S02]  /*0070*/  SHF.L.U32 R0, R33, 0x3, RZ ;  /* 0x0000000321007819 */ /* 0x000fe400000006ff */
[----:B-1----:R-:W-:Y:S02]  /*0080*/  SHF.L.U32 R45, R45, 0x7, RZ ;  /* 0x000000072d2d7819 */ /* 0x002fe400000006ff */
[----:B------:R-:W-:-:S02]  /*0090*/  SGXT.U32 R12, R12, 0x1 ;  /* 0x000000010c0c781a */ /* 0x000fc40000000000 */
[----:B------:R-:W-:Y:S02]  /*00a0*/  LOP3.LUT R0, R0, 0x78, RZ, 0xc0, !PT ;  /* 0x0000007800007812 */ /* 0x000fe400078ec0ff */
[----:B------:R-:W-:Y:S02]  /*00b0*/  LOP3.LUT R7, R45, R12, RZ, 0xfc, !PT ;  /* 0x0000000c2d077212 */ /* 0x000fe400078efcff */
[----:B------:R-:W-:Y:S01]  /*00c0*/  SHF.R.S32.HI R32, RZ, 0x1f, R45 ;  /* 0x0000001fff207819 */ /* 0x000fe2000001142d */
[----:B------:R-:W-:Y:S01]  /*00d0*/  IMAD.WIDE.U32 R2, R0, 0x2, RZ ;  /* 0x0000000200027825 */ /* 0x000fe200078e00ff */
[C---:B------:R-:W-:Y:S02]  /*00e0*/  SHF.L.U32 R5, R7.reuse, 0x8, RZ ;  /* 0x0000000807057819 */ /* 0x040fe400000006ff */
[C---:B------:R-:W-:Y:S02]  /*00f0*/  ISETP.GE.U32.AND P5, PT, R7.reuse, 0x10, PT ;  /* 0x000000100700780c */ /* 0x040fe40003fa6070 */
[----:B------:R-:W-:-:S02]  /*0100*/  SHF.L.U64.HI R7, R7, 0x8, R32 ;  /* 0x0000000807077819 */ /* 0x000fc40000010220 */
[----:B------:R-:W-:Y:S02]  /*0110*/  LOP3.LUT R58, R5, R2, RZ, 0xfc, !PT ;  /* 0x00000002053a7212 */ /* 0x000fe400078efcff */
[----:B------:R-:W-:Y:S02]  /*0120*/  ISETP.GE.U32.AND.EX P5, PT, R32, RZ, PT, P5 ;  /* 0x000000ff2000720c */ /* 0x000fe40003fa6150 */
[----:B------:R-:W-:Y:S02]  /*0130*/  LOP3.LUT R16, R7, R3, RZ, 0xfc, !PT ;  /* 0x0000000307107212 */ /* 0x000fe400078efcff */
[----:B------:R-:W-:-:S04]  /*0140*/  IADD3 R6, P0, R58, c[0x0][0x160], RZ ;  /* 0x000058003a067a10 */ /* 0x000fc80007f1e0ff */
[----:B------:R-:W-:-:S05]  /*0150*/  IADD3.X R7, R16, c[0x0][0x164], RZ, P0, !PT ;  /* 0x0000590010077a10 */ /* 0x000fca00007fe4ff */
[----:B------:R0:W2:Y:S01]  /*0160*/  @!P5 LDG.E.128 R20, [R6.64] ;  /* 0x000000040614d981 */ /* 0x0000a2000c1e1d00 */
[----:B------:R-:W-:-:S04]  /*0170*/  LOP3.LUT R5, R45, 0x2, R12, 0xfe, !PT ;  /* 0x000000022d057812 */ /* 0x000fc800078efe0c */
[C---:B------:R-:W-:Y:S02]  /*0180*/  SHF.L.U32 R55, R5.reuse, 0x8, RZ ;  /* 0x0000000805377819 */ /* 0x040fe400000006ff */
[C---:B------:R-:W-:Y:S02]  /*0190*/  ISETP.GE.U32.AND P0, PT, R5.reuse, 0x10, PT ;  /* 0x000000100500780c */ /* 0x040fe40003f06070 */
[----:B------:R-:W-:Y:S01]  /*01a0*/  SHF.L.U64.HI R5, R5, 0x8, R32 ;  /* 0x0000000805057819 */ /* 0x000fe20000010220 */
[----:B0-----:R-:W-:Y:S01]  /*01b0*/  CS2R R6, SRZ ;  /* 0x0000000000067805 */ /* 0x001fe2000001ff00 */
[----:B------:R-:W-:Y:S02]  /*01c0*/  LOP3.LUT R55, R55, R2, RZ, 0xfc, !PT ;  /* 0x0000000237377212 */ /* 0x000fe400078efcff */
[----:B------:R-:W-:Y:S02]  /*01d0*/  ISETP.GE.U32.AND.EX P1, PT, R32, RZ, PT, P0 ;  /* 0x000000ff2000720c */ /* 0x000fe40003f26100 */
[----:B------:R-:W-:-:S02]  /*01e0*/  LOP3.LUT R54, R5, R3, RZ, 0xfc, !PT ;  /* 0x0000000305367212 */ /* 0x000fc400078efcff */
[----:B------:R-:W-:Y:S01]  /*01f0*/  IADD3 R8, P0, R55, c[0x0][0x160], RZ ;  /* 0x0000580037087a10 */ /* 0x000fe20007f1e0ff */
[----:B------:R-:W-:Y:S01]  /*0200*/  CS2R R4, SRZ ;  /* 0x0000000000047805 */ /* 0x000fe2000001ff00 */
[----:B------:R-:W-:Y:S02]  /*0210*/  P2R R86, PR, RZ, 0x2 ;  /* 0x00000002ff567803 */ /* 0x000fe40000000000 */
[----:B------:R-:W-:-:S05]  /*0220*/  IADD3.X R9, R54, c[0x0][0x164], RZ, P0, !PT ;  /* 0x0000590036097a10 */ /* 0x000fca00007fe4ff */
[----:B------:R0:W3:Y:S01]  /*0230*/  @!P1 LDG.E.128 R4, [R8.64] ;  /* 0x0000000408049981 */ /* 0x0000e2000c1e1d00 */
[----:B------:R-:W-:-:S04]  /*0240*/  LOP3.LUT R77, R45, 0x6, R12, 0xfe, !PT ;  /* 0x000000062d4d7812 */ /* 0x000fc800078efe0c */
[C---:B------:R-:W-:Y:S02]  /*0250*/  SHF.L.U32 R43, R77.reuse, 0x8, RZ ;  /* 0x000000084d2b7819 */ /* 0x040fe400000006ff */
[----:B------:R-:W-:Y:S02]  /*0260*/  SHF.L.U64.HI R47, R77, 0x8, R32 ;  /* 0x000000084d2f7819 */ /* 0x000fe40000010220 */
[----:B------:R-:W-:Y:S02]  /*0270*/  LOP3.LUT R42, R43, R2, RZ, 0xfc, !PT ;  /* 0x000000022b2a7212 */ /* 0x000fe400078efcff */
[----:B------:R-:W-:Y:S02]  /*0280*/  LOP3.LUT R43, R47, R3, RZ, 0xfc, !PT ;  /* 0x000000032f2b7212 */ /* 0x000fe400078efcff */
[C-C-:B------:R-:W-:Y:S02]  /*0290*/  LOP3.LUT R59, R45.reuse, 0x8, R12.reuse, 0xfe, !PT ;  /* 0x000000082d3b7812 */ /* 0x140fe400078efe0c */
[----:B------:R-:W-:-:S02]  /*02a0*/  LOP3.LUT R73, R45, 0xc, R12, 0xfe, !PT ;  /* 0x0000000c2d497812 */ /* 0x000fc400078efe0c */
[C---:B------:R-:W-:Y:S02]  /*02b0*/  SHF.L.U32 R39, R59.reuse, 0x8, RZ ;  /* 0x000000083b277819 */ /* 0x040fe400000006ff */
[----:B------:R-:W-:Y:S02]  /*02c0*/  SHF.L.U64.HI R31, R59, 0x8, R32 ;  /* 0x000000083b1f7819 */ /* 0x000fe40000010220 */
[----:B------:R-:W-:Y:S02]  /*02d0*/  LOP3.LUT R39, R39, R2, RZ, 0xfc, !PT ;  /* 0x0000000227277212 */ /* 0x000fe400078efcff */
[----:B------:R-:W-:Y:S01]  /*02e0*/  SHF.L.U32 R25, R73, 0x8, RZ ;  /* 0x0000000849197819 */ /* 0x000fe200000006ff */
[--C-:B--2---:R-:W-:Y:S02]  /*02f0*/  HADD2.F32 R17, -RZ, R20.reuse.H1_H1 ;  /* 0x30000014ff117230 */ /* 0x104fe40000004100 */
[----:B------:R-:W-:Y:S02]  /*0300*/  HADD2.F32 R67, -RZ, R20.H0_H0 ;  /* 0x20000014ff437230 */ /* 0x000fe40000004100 */
[--C-:B------:R-:W-:Y:S01]  /*0310*/  HADD2.F32 R19, -RZ, R21.reuse.H0_H0 ;  /* 0x20000015ff137230 */ /* 0x100fe20000004100 */
[----:B------:R-:W-:Y:S01]  /*0320*/  FMUL R0, R17, R17 ;  /* 0x0000001111007220 */ /* 0x000fe20000400000 */
[----:B------:R-:W-:-:S02]  /*0330*/  HADD2.F32 R49, -RZ, R21.H1_H1 ;  /* 0x30000015ff317230 */ /* 0x000fc40000004100 */
[--C-:B------:R-:W-:Y:S01]  /*0340*/  HADD2.F32 R51, -RZ, R22.reuse.H0_H0 ;  /* 0x20000016ff337230 */ /* 0x100fe20000004100 */
[----:B------:R-:W-:Y:S01]  /*0350*/  FFMA R0, R67, R67, R0 ;  /* 0x0000004343007223 */ /* 0x000fe20000000000 */
[----:B------:R-:W-:Y:S02]  /*0360*/  HADD2.F32 R69, -RZ, R22.H1_H1 ;  /* 0x30000016ff457230 */ /* 0x000fe40000004100 */
[--C-:B------:R-:W-:Y:S01]  /*0370*/  HADD2.F32 R13, -RZ, R23.reuse.H0_H0 ;  /* 0x20000017ff0d7230 */ /* 0x100fe20000004100 */
[----:B------:R-:W-:Y:S01]  /*0380*/  FFMA R0, R19, R19, R0 ;  /* 0x0000001313007223 */ /* 0x000fe20000000000 */
[----:B------:R-:W-:-:S03]  /*0390*/  HADD2.F32 R15, -RZ, R23.H1_H1 ;  /* 0x30000017ff0f7230 */ /* 0x000fc60000004100 */
[----:B------:R-:W-:-:S04]  /*03a0*/  FFMA R0, R49, R49, R0 ;  /* 0x0000003131007223 */ /* 0x000fc80000000000 */
[----:B------:R-:W-:-:S04]  /*03b0*/  FFMA R0, R51, R51, R0 ;  /* 0x0000003333007223 */ /* 0x000fc80000000000 */
[----:B------:R-:W-:-:S04]  /*03c0*/  FFMA R0, R69, R69, R0 ;  /* 0x0000004545007223 */ /* 0x000fc80000000000 */
[----:B------:R-:W-:-:S04]  /*03d0*/  FFMA R0, R13, R13, R0 ;  /* 0x0000000d0d007223 */ /* 0x000fc80000000000 */
[----:B0-----:R-:W-:-:S05]  /*03e0*/  FFMA R8, R15, R15, R0 ;  /* 0x0000000f0f087223 */ /* 0x001fca0000000000 */
[----:B------:R-:W0:Y:S02]  /*03f0*/  SHFL.BFLY PT, R9, R8, 0x8, 0x1f ;  /* 0x0d001f0008097f89 */ /* 0x000e2400000e0000 */
[----:B0-----:R-:W-:-:S05]  /*0400*/  FADD R9, R8, R9 ;  /* 0x0000000908097221 */ /* 0x001fca0000000000 */
[----:B------:R-:W0:Y:S02]  /*0410*/  SHFL.BFLY PT, R0, R9, 0x4, 0x1f ;  /* 0x0c801f0009007f89 */ /* 0x000e2400000e0000 */
[----:B0-----:R-:W-:Y:S01]  /*0420*/  FADD R10, R9, R0 ;  /* 0x00000000090a7221 */ /* 0x001fe20000000000 */
[----:B------:R-:W-:Y:S01]  /*0430*/  FFMA R0, RZ, RZ, RZ ;  /* 0x000000ffff007223 */ /* 0x000fe200000000ff */
[----:B------:R-:W-:-:S03]  /*0440*/  CS2R R8, SRZ ;  /* 0x0000000000087805 */ /* 0x000fc6000001ff00 */
[----:B------:R-:W0:Y:S01]  /*0450*/  SHFL.BFLY PT, R11, R10, 0x2, 0x1f ;  /* 0x0c401f000a0b7f89 */ /* 0x000e2200000e0000 */
[----:B------:R-:W-:-:S04]  /*0460*/  FFMA R0, RZ, RZ, R0 ;  /* 0x000000ffff007223 */ /* 0x000fc80000000000 */
[----:B------:R-:W-:-:S04]  /*0470*/  FFMA R0, RZ, RZ, R0 ;  /* 0x000000ffff007223 */ /* 0x000fc80000000000 */
[----:B------:R-:W-:Y:S01]  /*0480*/  FFMA R0, RZ, RZ, R0 ;  /* 0x000000ffff007223 */ /* 0x000fe20000000000 */
[----:B0-----:R-:W-:Y:S01]  /*0490*/  FADD R14, R10, R11 ;  /* 0x0000000b0a0e7221 */ /* 0x001fe20000000000 */
[----:B------:R-:W-:-:S04]  /*04a0*/  LOP3.LUT R11, R45, 0x4, R12, 0xfe, !PT ;  /* 0x000000042d0b7812 */ /* 0x000fc800078efe0c */
[C---:B------:R-:W-:Y:S01]  /*04b0*/  SHF.L.U32 R35, R11.reuse, 0x8, RZ ;  /* 0x000000080b237819 */ /* 0x040fe200000006ff */
[----:B------:R-:W0:Y:S01]  /*04c0*/  SHFL.BFLY PT, R23, R14, 0x1, 0x1f ;  /* 0x0c201f000e177f89 */ /* 0x000e2200000e0000 */
[C---:B------:R-:W-:Y:S02]  /*04d0*/  ISETP.GE.U32.AND P0, PT, R11.reuse, 0x10, PT ;  /* 0x000000100b00780c */ /* 0x040fe40003f06070 */
[----:B------:R-:W-:Y:S02]  /*04e0*/  SHF.L.U64.HI R11, R11, 0x8, R32 ;  /* 0x000000080b0b7819 */ /* 0x000fe40000010220 */
[----:B------:R-:W-:Y:S02]  /*04f0*/  LOP3.LUT R35, R35, R2, RZ, 0xfc, !PT ;  /* 0x0000000223237212 */ /* 0x000fe400078efcff */
[----:B------:R-:W-:Y:S02]  /*0500*/  ISETP.GE.U32.AND.EX P1, PT, R32, RZ, PT, P0 ;  /* 0x000000ff2000720c */ /* 0x000fe40003f26100 */
[----:B------:R-:W-:-:S02]  /*0510*/  LOP3.LUT R34, R11, R3, RZ, 0xfc, !PT ;  /* 0x000000030b227212 */ /* 0x000fc400078efcff */
[----:B------:R-:W-:Y:S01]  /*0520*/  IADD3 R20, P0, R35, c[0x0][0x160], RZ ;  /* 0x0000580023147a10 */ /* 0x000fe20007f1e0ff */
[----:B------:R-:W-:Y:S01]  /*0530*/  CS2R R10, SRZ ;  /* 0x00000000000a7805 */ /* 0x000fe2000001ff00 */
[----:B------:R-:W-:Y:S01]  /*0540*/  FFMA R0, RZ, RZ, R0 ;  /* 0x000000ffff007223 */ /* 0x000fe20000000000 */
[----:B------:R-:W-:Y:S02]  /*0550*/  P2R R87, PR, RZ, 0x2 ;  /* 0x00000002ff577803 */ /* 0x000fe40000000000 */
[----:B------:R-:W-:-:S05]  /*0560*/  IADD3.X R21, R34, c[0x0][0x164], RZ, P0, !PT ;  /* 0x0000590022157a10 */ /* 0x000fca00007fe4ff */
[----:B------:R1:W2:Y:S01]  /*0570*/  @!P1 LDG.E.128 R8, [R20.64] ;  /* 0x0000000414089981 */ /* 0x0002a2000c1e1d00 */
[----:B0-----:R-:W-:Y:S01]  /*0580*/  FADD R23, R14, R23 ;  /* 0x000000170e177221 */ /* 0x001fe20000000000 */
[----:B------:R-:W-:-:S03]  /*0590*/  FFMA R0, RZ, RZ, R0 ;  /* 0x000000ffff007223 */ /* 0x000fc60000000000 */
[----:B------:R-:W-:Y:S01]  /*05a0*/  FADD R23, R23, c[0x0][0x178] ;  /* 0x00005e0017177621 */ /* 0x000fe20000000000 */
[----:B------:R-:W-:-:S04]  /*05b0*/  FFMA R0, RZ, RZ, R0 ;  /* 0x000000ffff007223 */ /* 0x000fc80000000000 */
[----:B------:R-:W-:Y:S01]  /*05c0*/  FADD R0, R0, R0 ;  /* 0x0000000000007221 */ /* 0x000fe20000000000 */
[----:B------:R-:W0:Y:S03]  /*05d0*/  MUFU.SQRT R23, R23 ;  /* 0x0000001700177308 */ /* 0x000e260000002000 */
[----:B------:R-:W-:-:S04]  /*05e0*/  FADD R0, R0, R0 ;  /* 0x0000000000007221 */ /* 0x000fc80000000000 */
[----:B------:R-:W-:-:S04]  /*05f0*/  FADD R0, R0, R0 ;  /* 0x0000000000007221 */ /* 0x000fc80000000000 */
[----:B------:R-:W-:-:S04]  /*0600*/  FADD R0, R0, R0 ;  /* 0x0000000000007221 */ /* 0x000fc80000000000 */
[----:B------:R-:W-:Y:S01]  /*0610*/  FADD R47, R0, c[0x0][0x178] ;  /* 0x00005e00002f7621 */ /* 0x000fe20000000000 */
[C---:B0-----:R-:W-:Y:S02]  /*0620*/  FSETP.GT.AND P1, PT, R23.reuse, 8.50705917302346158658e+37, PT ;  /* 0x7e8000001700780b */ /* 0x041fe40003f24000 */
[----:B------:R-:W-:-:S03]  /*0630*/  FSETP.GEU.AND P2, PT, R23, 1.175494350822287508e-38, PT ;  /* 0x008000001700780b */ /* 0x000fc60003f4e000 */
[----:B------:R-:W0:Y:S01]  /*0640*/  MUFU.SQRT R47, R47 ;  /* 0x0000002f002f7308 */ /* 0x000e220000002000 */
[C-C-:B------:R-:W-:Y:S02]  /*0650*/  LOP3.LUT R71, R45.reuse, 0xe, R12.reuse, 0xfe, !PT ;  /* 0x0000000e2d477812 */ /* 0x140fe400078efe0c */
[----:B------:R-:W-:Y:S02]  /*0660*/  LOP3.LUT R75, R45, 0xa, R12, 0xfe, !PT ;  /* 0x0000000a2d4b7812 */ /* 0x000fe400078efe0c */
[----:B------:R-:W-:Y:S02]  /*0670*/  LOP3.LUT R40, R31, R3, RZ, 0xfc, !PT ;  /* 0x000000031f287212 */ /* 0x000fe400078efcff */
[----:B------:R-:W-:Y:S01]  /*0680*/  IADD3 R64, P0, R39, c[0x0][0x160], RZ ;  /* 0x0000580027407a10 */ /* 0x000fe20007f1e0ff */
[----:B------:R-:W-:Y:S01]  /*0690*/  @P1 FMUL R23, R23, 0.25 ;  /* 0x3e80000017171820 */ /* 0x000fe20000400000 */
[----:B------:R-:W-:Y:S02]  /*06a0*/  SHF.L.U64.HI R27, R73, 0x8, R32 ;  /* 0x00000008491b7819 */ /* 0x000fe40000010220 */
[----:B------:R-:W-:Y:S01]  /*06b0*/  LOP3.LUT R38, R25, R2, RZ, 0xfc, !PT ;  /* 0x0000000219267212 */ /* 0x000fe200078efcff */
[----:B------:R-:W-:Y:S01]  /*06c0*/  @!P2 FMUL R23, R23, 16777216 ;  /* 0x4b8000001717a820 */ /* 0x000fe20000400000 */
[----:B-1----:R-:W-:-:S02]  /*06d0*/  SHF.L.U32 R21, R71, 0x8, RZ ;  /* 0x0000000847157819 */ /* 0x002fc400000006ff */
[----:B------:R-:W-:Y:S02]  /*06e0*/  SHF.L.U32 R29, R75, 0x8, RZ ;  /* 0x000000084b1d7819 */ /* 0x000fe400000006ff */
[----:B------:R-:W-:Y:S02]  /*06f0*/  MOV R53, 0x3e800000 ;  /* 0x3e80000000357802 */ /* 0x000fe40000000f00 */
[----:B------:R-:W-:Y:S02]  /*0700*/  IADD3.X R65, R40, c[0x0][0x164], RZ, P0, !PT ;  /* 0x0000590028417a10 */ /* 0x000fe400007fe4ff */
[----:B------:R-:W-:Y:S02]  /*0710*/  LOP3.LUT R0, R27, R3, RZ, 0xfc, !PT ;  /* 0x000000031b007212 */ /* 0x000fe400078efcff */
[----:B------:R-:W-:Y:S01]  /*0720*/  IADD3 R60, P0, R38, c[0x0][0x160], RZ ;  /* 0x00005800263c7a10 */ /* 0x000fe20007f1e0ff */
[----:B------:R-:W1:Y:S01]  /*0730*/  MUFU.RCP R46, R23 ;  /* 0x00000017002e7308 */ /* 0x000e620000001000 */
[----:B------:R-:W-:-:S02]  /*0740*/  LOP3.LUT R36, R21, R2, RZ, 0xfc, !PT ;  /* 0x0000000215247212 */ /* 0x000fc400078efcff */
[----:B------:R-:W-:Y:S02]  /*0750*/  IADD3 R62, P3, R42, c[0x0][0x160], RZ ;  /* 0x000058002a3e7a10 */ /* 0x000fe40007f7e0ff */
[----:B------:R-:W-:Y:S02]  /*0760*/  SHF.L.U64.HI R41, R75, 0x8, R32 ;  /* 0x000000084b297819 */ /* 0x000fe40000010220 */
[----:B------:R-:W-:Y:S02]  /*0770*/  LOP3.LUT R44, R29, R2, RZ, 0xfc, !PT ;  /* 0x000000021d2c7212 */ /* 0x000fe400078efcff */
[----:B------:R-:W-:Y:S02]  /*0780*/  FSEL R21, R53, 1, P1 ;  /* 0x3f80000035157808 */ /* 0x000fe40000800000 */
[----:B------:R-:W-:Y:S02]  /*0790*/  IADD3.X R61, R0, c[0x0][0x164], RZ, P0, !PT ;  /* 0x00005900003d7a10 */ /* 0x000fe400007fe4ff */
[----:B0-----:R-:W-:-:S02]  /*07a0*/  FSETP.GT.AND P0, PT, R47, 8.50705917302346158658e+37, PT ;  /* 0x7e8000002f00780b */ /* 0x001fc40003f04000 */
[----:B------:R-:W-:Y:S02]  /*07b0*/  SHF.L.U64.HI R37, R71, 0x8, R32 ;  /* 0x0000000847257819 */ /* 0x000fe40000010220 */
[----:B------:R-:W-:Y:S01]  /*07c0*/  IADD3.X R63, R43, c[0x0][0x164], RZ, P3, !PT ;  /* 0x000059002b3f7a10 */ /* 0x000fe20001ffe4ff */
[----:B------:R-:W-:Y:S01]  /*07d0*/  @!P2 FMUL R21, R21, 16777216 ;  /* 0x4b8000001515a820 */ /* 0x000fe20000400000 */
[----:B------:R-:W-:Y:S02]  /*07e0*/  LOP3.LUT R41, R41, R3, RZ, 0xfc, !PT ;  /* 0x0000000329297212 */ /* 0x000fe400078efcff */
[----:B------:R-:W-:Y:S02]  /*07f0*/  IADD3 R2, P3, R44, c[0x0][0x160], RZ ;  /* 0x000058002c027a10 */ /* 0x000fe40007f7e0ff */
[----:B------:R-:W-:Y:S02]  /*0800*/  ISETP.GE.U32.AND P4, PT, R77, 0x10, PT ;  /* 0x000000104d00780c */ /* 0x000fe40003f86070 */
[----:B------:R-:W-:-:S02]  /*0810*/  ISETP.GE.U32.AND P2, PT, R75, 0x10, PT ;  /* 0x000000104b00780c */ /* 0x000fc40003f46070 */
[----:B------:R-:W-:Y:S02]  /*0820*/  LOP3.LUT R37, R37, R3, RZ, 0xfc, !PT ;  /* 0x0000000325257212 */ /* 0x000fe400078efcff */
[----:B------:R-:W-:Y:S02]  /*0830*/  IADD3.X R3, R41, c[0x0][0x164], RZ, P3, !PT ;  /* 0x0000590029037a10 */ /* 0x000fe40001ffe4ff */
[----:B------:R-:W-:Y:S02]  /*0840*/  IADD3 R56, P3, R36, c[0x0][0x160], RZ ;  /* 0x0000580024387a10 */ /* 0x000fe40007f7e0ff */
[C---:B------:R-:W-:Y:S02]  /*0850*/  ISETP.GE.U32.AND.EX P4, PT, R32.reuse, RZ, PT, P4 ;  /* 0x000000ff2000720c */ /* 0x040fe40003f86140 */
[----:B------:R-:W-:Y:S02]  /*0860*/  ISETP.GE.U32.AND.EX P2, PT, R32, RZ, PT, P2 ;  /* 0x000000ff2000720c */ /* 0x000fe40003f46120 */
[----:B------:R-:W-:-:S02]  /*0870*/  IADD3 R58, P1, R58, c[0x0][0x168], RZ ;  /* 0x00005a003a3a7a10 */ /* 0x000fc40007f3e0ff */
[----:B------:R-:W-:Y:S02]  /*0880*/  IADD3.X R57, R37, c[0x0][0x164], RZ, P3, !PT ;  /* 0x0000590025397a10 */ /* 0x000fe40001ffe4ff */
[----:B------:R-:W-:Y:S02]  /*0890*/  ISETP.GE.U32.AND P3, PT, R59, 0x10, PT ;  /* 0x000000103b00780c */ /* 0x000fe40003f66070 */
[C---:B------:R-:W-:Y:S01]  /*08a0*/  FSETP.GEU.AND P6, PT, R47.reuse, 1.175494350822287508e-38, PT ;  /* 0x008000002f00780b */ /* 0x040fe20003fce000 */
[----:B------:R-:W-:Y:S01]  /*08b0*/  @P0 FMUL R47, R47, 0.25 ;  /* 0x3e8000002f2f0820 */ /* 0x000fe20000400000 */
[----:B------:R-:W-:Y:S01]  /*08c0*/  IADD3.X R59, R16, c[0x0][0x16c], RZ, P1, !PT ;  /* 0x00005b00103b7a10 */ /* 0x000fe20000ffe4ff */
[----:B-1----:R-:W-:Y:S01]  /*08d0*/  FMUL R46, R46, R21 ;  /* 0x000000152e2e7220 */ /* 0x002fe20000400000 */
[----:B------:R-:W-:Y:S01]  /*08e0*/  FSEL R52, R53, 1, P0 ;  /* 0x3f80000035347808 */ /* 0x000fe20000000000 */
[----:B------:R-:W-:Y:S01]  /*08f0*/  CS2R R28, SRZ ;  /* 0x00000000001c7805 */ /* 0x000fe2000001ff00 */
[----:B------:R-:W-:Y:S01]  /*0900*/  ISETP.GE.U32.AND P1, PT, R73, 0x10, PT ;  /* 0x000000104900780c */ /* 0x000fe20003f26070 */
[----:B------:R-:W-:Y:S01]  /*0910*/  CS2R R30, SRZ ;  /* 0x00000000001e7805 */ /* 0x000fe2000001ff00 */
[----:B------:R-:W-:Y:S01]  /*0920*/  ISETP.GE.U32.AND P0, PT, R71, 0x10, PT ;  /* 0x000000104700780c */ /* 0x000fe20003f06070 */
[----:B------:R-:W-:Y:S01]  /*0930*/  CS2R R20, SRZ ;  /* 0x0000000000147805 */ /* 0x000fe2000001ff00 */
[----:B------:R-:W-:Y:S01]  /*0940*/  CS2R R22, SRZ ;  /* 0x0000000000167805 */ /* 0x000fe2000001ff00 */
[C---:B------:R-:W-:Y:S01]  /*0950*/  ISETP.GE.U32.AND.EX P3, PT, R32.reuse, RZ, PT, P3 ;  /* 0x000000ff2000720c */ /* 0x040fe20003f66130 */
[-C--:B------:R-:W-:Y:S01]  /*0960*/  FMUL R48, R67, R46.reuse ;  /* 0x0000002e43307220 */ /* 0x080fe20000400000 */
[C---:B------:R-:W-:Y:S01]  /*0970*/  ISETP.GE.U32.AND.EX P1, PT, R32.reuse, RZ, PT, P1 ;  /* 0x000000ff2000720c */ /* 0x040fe20003f26110 */
[-C--:B------:R-:W-:Y:S01]  /*0980*/  FMUL R17, R17, R46.reuse ;  /* 0x0000002e11117220 */ /* 0x080fe20000400000 */
[----:B------:R-:W-:Y:S01]  /*0990*/  ISETP.GE.U32.AND.EX P0, PT, R32, RZ, PT, P0 ;  /* 0x000000ff2000720c */ /* 0x000fe20003f06100 */
[-C--:B------:R-:W-:Y:S01]  /*09a0*/  FMUL R19, R19, R46.reuse ;  /* 0x0000002e13137220 */ /* 0x080fe20000400000 */
[-C--:B------:R-:W-:Y:S01]  /*09b0*/  FMUL R12, R49, R46.reuse ;  /* 0x0000002e310c7220 */ /* 0x080fe20000400000 */
[----:B------:R0:W4:Y:S01]  /*09c0*/  @!P4 LDG.E.128 R28, [R62.64] ;  /* 0x000000043e1cc981 */ /* 0x000122000c1e1d00 */
[-C--:B------:R-:W-:Y:S01]  /*09d0*/  FMUL R50, R51, R46.reuse ;  /* 0x0000002e33327220 */ /* 0x080fe20000400000 */
[-C--:B------:R-:W-:Y:S01]  /*09e0*/  FMUL R69, R69, R46.reuse ;  /* 0x0000002e45457220 */ /* 0x080fe20000400000 */
[----:B------:R-:W-:Y:S01]  /*09f0*/  FMUL R51, R13, R46 ;  /* 0x0000002e0d337220 */ /* 0x000fe20000400000 */
[----:B------:R1:W5:Y:S01]  /*0a00*/  @!P2 LDG.E.128 R20, [R2.64] ;  /* 0x000000040214a981 */ /* 0x000362000c1e1d00 */
[----:B------:R-:W-:Y:S01]  /*0a10*/  F2FP.PACK_AB R48, R17, R48 ;  /* 0x000000301130723e */ /* 0x000fe200000000ff */
[----:B------:R-:W-:Y:S01]  /*0a20*/  CS2R R24, SRZ ;  /* 0x0000000000187805 */ /* 0x000fe2000001ff00 */
[----:B------:R-:W-:Y:S01]  /*0a30*/  F2FP.PACK_AB R49, R12, R19 ;  /* 0x000000130c31723e */ /* 0x000fe200000000ff */
[----:B------:R-:W-:Y:S01]  /*0a40*/  CS2R R26, SRZ ;  /* 0x00000000001a7805 */ /* 0x000fe2000001ff00 */
[----:B------:R-:W-:Y:S01]  /*0a50*/  CS2R R16, SRZ ;  /* 0x0000000000107805 */ /* 0x000fe2000001ff00 */
[----:B------:R-:W-:Y:S01]  /*0a60*/  CS2R R18, SRZ ;  /* 0x0000000000127805 */ /* 0x000fe2000001ff00 */
[----:B------:R-:W-:Y:S01]  /*0a70*/  CS2R R12, SRZ ;  /* 0x00000000000c7805 */ /* 0x000fe2000001ff00 */
[----:B-1----:R-:W-:Y:S01]  /*0a80*/  FMUL R2, R15, R46 ;  /* 0x0000002e0f027220 */ /* 0x002fe20000400000 */
[----:B------:R-:W-:Y:S01]  /*0a90*/  F2FP.PACK_AB R50, R69, R50 ;  /* 0x000000324532723e */ /* 0x000fe200000000ff */
[----:B------:R-:W-:Y:S01]  /*0aa0*/  CS2R R14, SRZ ;  /* 0x00000000000e7805 */ /* 0x000fe2000001ff00 */
[----:B------:R1:W5:Y:S02]  /*0ab0*/  @!P3 LDG.E.128 R24, [R64.64] ;  /* 0x000000044018b981 */ /* 0x000364000c1e1d00 */
[----:B------:R-:W-:-:S02]  /*0ac0*/  F2FP.PACK_AB R51, R2, R51 ;  /* 0x000000330233723e */ /* 0x000fc400000000ff */
[----:B------:R0:W5:Y:S04]  /*0ad0*/  @!P1 LDG.E.128 R16, [R60.64] ;  /* 0x000000043c109981 */ /* 0x000168000c1e1d00 */
[----:B------:R0:W5:Y:S04]  /*0ae0*/  @!P0 LDG.E.128 R12, [R56.64] ;  /* 0x00000004380c8981 */ /* 0x000168000c1e1d00 */
[----:B------:R1:W-:Y:S01]  /*0af0*/  @!P5 STG.E.128 [R58.64], R48 ;  /* 0x000000303a00d986 */ /* 0x0003e2000c101d04 */
[----:B------:R-:W-:-:S04]  /*0b00*/  IADD3 R2, P5, R55, c[0x0][0x168], RZ ;  /* 0x00005a0037027a10 */ /* 0x000fc80007fbe0ff */
[----:B------:R-:W-:Y:S01]  /*0b10*/  IADD3.X R3, R54, c[0x0][0x16c], RZ, P5, !PT ;  /* 0x00005b0036037a10 */ /* 0x000fe20002ffe4ff */
[--C-:B---3--:R-:W-:Y:S02]  /*0b20*/  HADD2.F32 R54, -RZ, R4.reuse.H1_H1 ;  /* 0x30000004ff367230 */ /* 0x108fe40000004100 */
[----:B------:R-:W-:-:S03]  /*0b30*/  HADD2.F32 R4, -RZ, R4.H0_H0 ;  /* 0x20000004ff047230 */ /* 0x000fc60000004100 */
[----:B0-----:R-:W-:Y:S01]  /*0b40*/  FMUL R63, R54, R54 ;  /* 0x00000036363f7220 */ /* 0x001fe20000400000 */
[----:B------:R-:W-:-:S03]  /*0b50*/  HADD2.F32 R55, -RZ, R5.H0_H0 ;  /* 0x20000005ff377230 */ /* 0x000fc60000004100 */
[----:B------:R-:W-:Y:S01]  /*0b60*/  FFMA R60, R4, R4, R63 ;  /* 0x00000004043c7223 */ /* 0x000fe2000000003f */
[----:B------:R-:W-:-:S03]  /*0b70*/  HADD2.F32 R56, -RZ, R5.H1_H1 ;  /* 0x30000005ff387230 */ /* 0x000fc60000004100 */
[----:B-1----:R-:W-:Y:S01]  /*0b80*/  FFMA R49, R55, R55, R60 ;  /* 0x0000003737317223 */ /* 0x002fe2000000003c */
[----:B------:R-:W-:-:S03]  /*0b90*/  HADD2.F32 R5, -RZ, R6.H0_H0 ;  /* 0x20000006ff057230 */ /* 0x000fc60000004100 */
[----:B------:R-:W-:Y:S01]  /*0ba0*/  FFMA R50, R56, R56, R49 ;  /* 0x0000003838327223 */ /* 0x000fe20000000031 */
[----:B------:R-:W-:-:S03]  /*0bb0*/  HADD2.F32 R48, -RZ, R6.H1_H1 ;  /* 0x30000006ff307230 */ /* 0x000fc60000004100 */
[----:B------:R-:W-:Y:S01]  /*0bc0*/  FFMA R49, R5, R5, R50 ;  /* 0x0000000505317223 */ /* 0x000fe20000000032 */
[----:B------:R-:W-:-:S03]  /*0bd0*/  HADD2.F32 R6, -RZ, R7.H0_H0 ;  /* 0x20000007ff067230 */ /* 0x000fc60000004100 */
[----:B------:R-:W-:Y:S01]  /*0be0*/  FFMA R49, R48, R48, R49 ;  /* 0x0000003030317223 */ /* 0x000fe20000000031 */
[----:B------:R-:W-:-:S03]  /*0bf0*/  HADD2.F32 R74, -RZ, R7.H1_H1 ;  /* 0x30000007ff4a7230 */ /* 0x000fc60000004100 */
[----:B------:R-:W-:-:S04]  /*0c00*/  FFMA R49, R6, R6, R49 ;  /* 0x0000000606317223 */ /* 0x000fc80000000031 */
[----:B------:R-:W-:-:S05]  /*0c10*/  FFMA R49, R74, R74, R49 ;  /* 0x0000004a4a317223 */ /* 0x000fca0000000031 */
[----:B------:R-:W0:Y:S02]  /*0c20*/  SHFL.BFLY PT, R50, R49, 0x8, 0x1f ;  /* 0x0d001f0031327f89 */ /* 0x000e2400000e0000 */
[----:B0-----:R-:W-:-:S05]  /*0c30*/  FADD R50, R49, R50 ;  /* 0x0000003231327221 */ /* 0x001fca0000000000 */
[----:B------:R-:W0:Y:S02]  /*0c40*/  SHFL.BFLY PT, R7, R50, 0x4, 0x1f ;  /* 0x0c801f0032077f89 */ /* 0x000e2400000e0000 */
[----:B0-----:R-:W-:-:S05]  /*0c50*/  FADD R7, R50, R7 ;  /* 0x0000000732077221 */ /* 0x001fca0000000000 */
[----:B------:R-:W0:Y:S02]  /*0c60*/  SHFL.BFLY PT, R58, R7, 0x2, 0x1f ;  /* 0x0c401f00073a7f89 */ /* 0x000e2400000e0000 */
[----:B0-----:R-:W-:-:S05]  /*0c70*/  FADD R58, R7, R58 ;  /* 0x0000003a073a7221 */ /* 0x001fca0000000000 */
[----:B------:R-:W0:Y:S01]  /*0c80*/  SHFL.BFLY PT, R51, R58, 0x1, 0x1f ;  /* 0x0c201f003a337f89 */ /* 0x000e2200000e0000 */
[--C-:B--2---:R-:W-:Y:S02]  /*0c90*/  HADD2.F32 R49, -RZ, R8.reuse.H1_H1 ;  /* 0x30000008ff317230 */ /* 0x104fe40000004100 */
[----:B------:R-:W-:Y:S01]  /*0ca0*/  HADD2.F32 R77, -RZ, R8.H0_H0 ;  /* 0x20000008ff4d7230 */ /* 0x000fe20000004100 */
[----:B0-----:R-:W-:Y:S02]  /*0cb0*/  FADD R51, R58, R51 ;  /* 0x000000333a337221 */ /* 0x001fe40000000000 */
[----:B------:R-:W-:Y:S01]  /*0cc0*/  FMUL R8, R49, R49 ;  /* 0x0000003131087220 */ /* 0x000fe20000400000 */
[----:B------:R-:W-:-:S03]  /*0cd0*/  HADD2.F32 R58, -RZ, R9.H0_H0 ;  /* 0x20000009ff3a7230 */ /* 0x000fc60000004100 */
[----:B------:R-:W-:Y:S01]  /*0ce0*/  FFMA R7, R77, R77, R8 ;  /* 0x0000004d4d077223 */ /* 0x000fe20000000008 */
[----:B------:R-:W-:-:S03]  /*0cf0*/  HADD2.F32 R57, -RZ, R9.H1_H1 ;  /* 0x30000009ff397230 */ /* 0x000fc60000004100 */
[----:B------:R-:W-:Y:S01]  /*0d00*/  FFMA R8, R58, R58, R7 ;  /* 0x0000003a3a087223 */ /* 0x000fe20000000007 */
        /* <DEDUP_REMOVED lines=11> */
[----:B------:R-:W0:Y:S01]  /*0dc0*/  SHFL.BFLY PT, R60, R9, 0x4, 0x1f ;  /* 0x0c801f00093c7f89 */ /* 0x000e2200000e0000 */
[----:B------:R-:W-:-:S04]  /*0dd0*/  FADD R51, R51, c[0x0][0x178] ;  /* 0x00005e0033337621 */ /* 0x000fc80000000000 */
[----:B------:R1:W2:Y:S01]  /*0de0*/  MUFU.SQRT R81, R51 ;  /* 0x0000003300517308 */ /* 0x0002a20000002000 */
[----:B0-----:R-:W-:-:S05]  /*0df0*/  FADD R60, R9, R60 ;  /* 0x0000003c093c7221 */ /* 0x001fca0000000000 */
[----:B-1----:R-:W0:Y:S02]  /*0e00*/  SHFL.BFLY PT, R51, R60, 0x2, 0x1f ;  /* 0x0c401f003c337f89 */ /* 0x002e2400000e0000 */
[----:B0-----:R-:W-:-:S05]  /*0e10*/  FADD R59, R60, R51 ;  /* 0x000000333c3b7221 */ /* 0x001fca0000000000 */
[----:B------:R-:W0:Y:S01]  /*0e20*/  SHFL.BFLY PT, R62, R59, 0x1, 0x1f ;  /* 0x0c201f003b3e7f89 */ /* 0x000e2200000e0000 */
[--C-:B----4-:R-:W-:Y:S02]  /*0e30*/  HADD2.F32 R9, -RZ, R28.reuse.H1_H1 ;  /* 0x3000001cff097230 */ /* 0x110fe40000004100 */
[----:B------:R-:W-:-:S03]  /*0e40*/  HADD2.F32 R50, -RZ, R28.H0_H0 ;  /* 0x2000001cff327230 */ /* 0x000fc60000004100 */
[----:B------:R-:W-:Y:S01]  /*0e50*/  FMUL R51, R9, R9 ;  /* 0x0000000909337220 */ /* 0x000fe20000400000 */
[--C-:B------:R-:W-:Y:S01]  /*0e60*/  HADD2.F32 R28, -RZ, R29.reuse.H0_H0 ;  /* 0x2000001dff1c7230 */ /* 0x100fe20000004100 */
[----:B0-----:R-:W-:Y:S02]  /*0e70*/  FADD R62, R59, R62 ;  /* 0x0000003e3b3e7221 */ /* 0x001fe40000000000 */
        /* <DEDUP_REMOVED lines=11> */
[----:B------:R-:W-:-:S03]  /*0f30*/  FADD R62, R62, c[0x0][0x178] ;  /* 0x00005e003e3e7621 */ /* 0x000fc60000000000 */
[----:B------:R-:W-:Y:S01]  /*0f40*/  FFMA R61, R60, R60, R61 ;  /* 0x0000003c3c3d7223 */ /* 0x000fe2000000003d */
[----:B------:R0:W1:Y:S04]  /*0f50*/  MUFU.SQRT R85, R62 ;  /* 0x0000003e00557308 */ /* 0x0000680000002000 */
[----:B0-----:R-:W0:Y:S02]  /*0f60*/  SHFL.BFLY PT, R62, R61, 0x8, 0x1f ;  /* 0x0d001f003d3e7f89 */ /* 0x001e2400000e0000 */
[----:B0-----:R-:W-:-:S05]  /*0f70*/  FADD R62, R61, R62 ;  /* 0x0000003e3d3e7221 */ /* 0x001fca0000000000 */
[----:B------:R-:W0:Y:S02]  /*0f80*/  SHFL.BFLY PT, R31, R62, 0x4, 0x1f ;  /* 0x0c801f003e1f7f89 */ /* 0x000e2400000e0000 */
[----:B0-----:R-:W-:-:S05]  /*0f90*/  FADD R63, R62, R31 ;  /* 0x0000001f3e3f7221 */ /* 0x001fca0000000000 */
[----:B------:R-:W0:Y:S02]  /*0fa0*/  SHFL.BFLY PT, R64, R63, 0x2, 0x1f ;  /* 0x0c401f003f407f89 */ /* 0x000e2400000e0000 */
[----:B0-----:R-:W-:-:S05]  /*0fb0*/  FADD R64, R63, R64 ;  /* 0x000000403f407221 */ /* 0x001fca0000000000 */
[----:B------:R-:W0:Y:S01]  /*0fc0*/  SHFL.BFLY PT, R31, R64, 0x1, 0x1f ;  /* 0x0c201f00401f7f89 */ /* 0x000e2200000e0000 */
[----:B-----5:R-:W-:Y:S01]  /*0fd0*/  HADD2.F32 R61, -RZ, R24.H0_H0 ;  /* 0x20000018ff3d7230 */ /* 0x020fe20000004100 */
[----:B0-----:R-:W-:-:S04]  /*0fe0*/  FADD R31, R64, R31 ;  /* 0x0000001f401f7221 */ /* 0x001fc80000000000 */
[----:B------:R-:W-:Y:S01]  /*0ff0*/  FADD R65, R31, c[0x0][0x178] ;  /* 0x00005e001f417621 */ /* 0x000fe20000000000 */
[----:B------:R-:W-:Y:S02]  /*1000*/  HADD2.F32 R31, -RZ, R24.H1_H1 ;  /* 0x30000018ff1f7230 */ /* 0x000fe40000004100 */
[----:B------:R-:W-:-:S03]  /*1010*/  HADD2.F32 R24, -RZ, R25.H0_H0 ;  /* 0x20000019ff187230 */ /* 0x000fc60000004100 */
[----:B------:R-:W-:-:S04]  /*1020*/  FMUL R62, R31, R31 ;  /* 0x0000001f1f3e7220 */ /* 0x000fc80000400000 */
[----:B------:R-:W-:Y:S01]  /*1030*/  FFMA R63, R61, R61, R62 ;  /* 0x0000003d3d3f7223 */ /* 0x000fe2000000003e */
[----:B------:R-:W-:-:S03]  /*1040*/  HADD2.F32 R62, -RZ, R25.H1_H1 ;  /* 0x30000019ff3e7230 */ /* 0x000fc60000004100 */
[----:B------:R-:W-:Y:S01]  /*1050*/  FFMA R63, R24, R24, R63 ;  /* 0x00000018183f7223 */ /* 0x000fe2000000003f */
[----:B------:R-:W-:-:S03]  /*1060*/  HADD2.F32 R25, -RZ, R26.H0_H0 ;  /* 0x2000001aff197230 */ /* 0x000fc60000004100 */
[----:B------:R-:W-:Y:S01]  /*1070*/  FFMA R64, R62, R62, R63 ;  /* 0x0000003e3e407223 */ /* 0x000fe2000000003f */
[----:B------:R-:W-:-:S03]  /*1080*/  HADD2.F32 R63, -RZ, R26.H1_H1 ;  /* 0x3000001aff3f7230 */ /* 0x000fc60000004100 */
[----:B------:R-:W-:Y:S01]  /*1090*/  FFMA R64, R25, R25, R64 ;  /* 0x0000001919407223 */ /* 0x000fe20000000040 */
[----:B------:R0:W3:Y:S01]  /*10a0*/  MUFU.SQRT R93, R65 ;  /* 0x00000041005d7308 */ /* 0x0000e20000002000 */
[--C-:B------:R-:W-:Y:S02]  /*10b0*/  HADD2.F32 R26, -RZ, R27.reuse.H0_H0 ;  /* 0x2000001bff1a7230 */ /* 0x100fe40000004100 */
[----:B0-----:R-:W-:Y:S01]  /*10c0*/  FFMA R65, R63, R63, R64 ;  /* 0x0000003f3f417223 */ /* 0x001fe20000000040 */
        /* <DEDUP_REMOVED lines=10> */
[----:B------:R-:W-:Y:S02]  /*1170*/  HADD2.F32 R66, -RZ, R20.H0_H0 ;  /* 0x20000014ff427230 */ /* 0x000fe40000004100 */
[--C-:B------:R-:W-:Y:S02]  /*1180*/  HADD2.F32 R65, -RZ, R21.reuse.H0_H0 ;  /* 0x20000015ff417230 */ /* 0x100fe40000004100 */
[----:B------:R-:W-:Y:S01]  /*1190*/  HADD2.F32 R69, -RZ, R21.H1_H1 ;  /* 0x30000015ff457230 */ /* 0x000fe20000004100 */
[----:B0-----:R-:W-:-:S04]  /*11a0*/  FADD R27, R68, R27 ;  /* 0x0000001b441b7221 */ /* 0x001fc80000000000 */
[----:B------:R-:W-:Y:S01]  /*11b0*/  FADD R70, R27, c[0x0][0x178] ;  /* 0x00005e001b467621 */ /* 0x000fe20000000000 */
[----:B------:R-:W-:-:S05]  /*11c0*/  HADD2.F32 R27, -RZ, R20.H1_H1 ;  /* 0x30000014ff1b7230 */ /* 0x000fca0000004100 */
[----:B------:R-:W-:-:S04]  /*11d0*/  FMUL R67, R27, R27 ;  /* 0x0000001b1b437220 */ /* 0x000fc80000400000 */
        /* <DEDUP_REMOVED lines=18> */
[----:B------:R-:W-:Y:S01]  /*1300*/  HADD2.F32 R20, -RZ, R16.H1_H1 ;  /* 0x30000010ff147230 */ /* 0x000fe20000004100 */
[----:B------:R4:W5:Y:S01]  /*1310*/  MUFU.SQRT R94, R70 ;  /* 0x00000046005e7308 */ /* 0x0009620000002000 */
[----:B------:R-:W-:-:S03]  /*1320*/  HADD2.F32 R21, -RZ, R17.H0_H0 ;  /* 0x20000011ff157230 */ /* 0x000fc60000004100 */
[----:B------:R-:W-:Y:S01]  /*1330*/  FMUL R23, R20, R20 ;  /* 0x0000001414177220 */ /* 0x000fe20000400000 */
[----:B0-----:R-:W-:-:S04]  /*1340*/  FADD R22, R67, R22 ;  /* 0x0000001643167221 */ /* 0x001fc80000000000 */
[----:B----4-:R-:W-:Y:S01]  /*1350*/  FADD R70, R22, c[0x0][0x178] ;  /* 0x00005e0016467621 */ /* 0x010fe20000000000 */
[----:B------:R-:W-:Y:S02]  /*1360*/  HADD2.F32 R22, -RZ, R16.H0_H0 ;  /* 0x20000010ff167230 */ /* 0x000fe40000004100 */
[----:B------:R-:W-:-:S03]  /*1370*/  HADD2.F32 R67, -RZ, R17.H1_H1 ;  /* 0x30000011ff437230 */ /* 0x000fc60000004100 */
[----:B------:R-:W-:Y:S01]  /*1380*/  FFMA R16, R22, R22, R23 ;  /* 0x0000001616107223 */ /* 0x000fe20000000017 */
[----:B------:R-:W-:-:S03]  /*1390*/  HADD2.F32 R23, -RZ, R18.H0_H0 ;  /* 0x20000012ff177230 */ /* 0x000fc60000004100 */
[----:B------:R-:W-:Y:S01]  /*13a0*/  FFMA R16, R21, R21, R16 ;  /* 0x0000001515107223 */ /* 0x000fe20000000010 */
[----:B------:R-:W-:-:S03]  /*13b0*/  HADD2.F32 R71, -RZ, R18.H1_H1 ;  /* 0x30000012ff477230 */ /* 0x000fc60000004100 */
[----:B------:R-:W-:Y:S01]  /*13c0*/  FFMA R16, R67, R67, R16 ;  /* 0x0000004343107223 */ /* 0x000fe20000000010 */
[----:B------:R0:W4:Y:S03]  /*13d0*/  MUFU.SQRT R95, R70 ;  /* 0x00000046005f7308 */ /* 0x0001260000002000 */
[----:B------:R-:W-:Y:S01]  /*13e0*/  FFMA R16, R23, R23, R16 ;  /* 0x0000001717107223 */ /* 0x000fe20000000010 */
[----:B------:R-:W-:-:S03]  /*13f0*/  HADD2.F32 R75, -RZ, R19.H1_H1 ;  /* 0x30000013ff4b7230 */ /* 0x000fc60000004100 */
[----:B------:R-:W-:Y:S01]  /*1400*/  FFMA R17, R71, R71, R16 ;  /* 0x0000004747117223 */ /* 0x000fe20000000010 */
[----:B0-----:R-:W-:-:S05]  /*1410*/  HADD2.F32 R70, -RZ, R19.H0_H0 ;  /* 0x20000013ff467230 */ /* 0x001fca0000004100 */
[----:B------:R-:W-:-:S04]  /*1420*/  FFMA R16, R70, R70, R17 ;  /* 0x0000004646107223 */ /* 0x000fc80000000011 */
[----:B------:R-:W-:-:S05]  /*1430*/  FFMA R16, R75, R75, R16 ;  /* 0x0000004b4b107223 */ /* 0x000fca0000000010 */
[----:B------:R-:W0:Y:S02]  /*1440*/  SHFL.BFLY PT, R17, R16, 0x8, 0x1f ;  /* 0x0d001f0010117f89 */ /* 0x000e2400000e0000 */
[----:B0-----:R-:W-:-:S05]  /*1450*/  FADD R17, R16, R17 ;  /* 0x0000001110117221 */ /* 0x001fca0000000000 */
[----:B------:R-:W0:Y:S02]  /*1460*/  SHFL.BFLY PT, R18, R17, 0x4, 0x1f ;  /* 0x0c801f0011127f89 */ /* 0x000e2400000e0000 */
[----:B0-----:R-:W-:-:S05]  /*1470*/  FADD R18, R17, R18 ;  /* 0x0000001211127221 */ /* 0x001fca0000000000 */
[----:B------:R-:W0:Y:S01]  /*1480*/  SHFL.BFLY PT, R19, R18, 0x2, 0x1f ;  /* 0x0c401f0012137f89 */ /* 0x000e2200000e0000 */
[----:B------:R-:W-:Y:S01]  /*1490*/  HADD2.F32 R16, -RZ, R12.H1_H1 ;  /* 0x3000000cff107230 */ /* 0x000fe20000004100 */
[----:B0-----:R-:W-:-:S05]  /*14a0*/  FADD R19, R18, R19 ;  /* 0x0000001312137221 */ /* 0x001fca0000000000 */
[----:B------:R-:W0:Y:S01]  /*14b0*/  SHFL.BFLY PT, R96, R19, 0x1, 0x1f ;  /* 0x0c201f0013607f89 */ /* 0x000e2200000e0000 */
[----:B------:R-:W-:Y:S01]  /*14c0*/  HADD2.F32 R17, -RZ, R12.H0_H0 ;  /* 0x2000000cff117230 */ /* 0x000fe20000004100 */
[----:B------:R-:W-:Y:S01]  /*14d0*/  FMUL R18, R16, R16 ;  /* 0x0000001010127220 */ /* 0x000fe20000400000 */
[--C-:B------:R-:W-:Y:S01]  /*14e0*/  HADD2.F32 R12, -RZ, R13.reuse.H0_H0 ;  /* 0x2000000dff0c7230 */ /* 0x100fe20000004100 */
[----:B0-----:R-:W-:Y:S02]  /*14f0*/  FADD R96, R19, R96 ;  /* 0x0000006013607221 */ /* 0x001fe40000000000 */
[----:B------:R-:W-:Y:S01]  /*1500*/  FFMA R19, R17, R17, R18 ;  /* 0x0000001111137223 */ /* 0x000fe20000000012 */
[----:B------:R-:W-:-:S03]  /*1510*/  HADD2.F32 R18, -RZ, R13.H1_H1 ;  /* 0x3000000dff127230 */ /* 0x000fc60000004100 */
[----:B------:R-:W-:Y:S01]  /*1520*/  FFMA R19, R12, R12, R19 ;  /* 0x0000000c0c137223 */ /* 0x000fe20000000013 */
[----:B------:R-:W-:Y:S01]  /*1530*/  FADD R97, R96, c[0x0][0x178] ;  /* 0x00005e0060617621 */ /* 0x000fe20000000000 */
[--C-:B------:R-:W-:Y:S02]  /*1540*/  HADD2.F32 R13, -RZ, R14.reuse.H0_H0 ;  /* 0x2000000eff0d7230 */ /* 0x100fe40000004100 */
[----:B------:R-:W-:Y:S01]  /*1550*/  FFMA R100, R18, R18, R19 ;  /* 0x0000001212647223 */ /* 0x000fe20000000013 */
[----:B------:R0:W1:Y:S01]  /*1560*/  MUFU.SQRT R96, R97 ;  /* 0x0000006100607308 */ /* 0x0000620000002000 */
[----:B------:R-:W-:Y:S02]  /*1570*/  HADD2.F32 R14, -RZ, R14.H1_H1 ;  /* 0x3000000eff0e7230 */ /* 0x000fe40000004100 */
[--C-:B------:R-:W-:Y:S01]  /*1580*/  HADD2.F32 R19, -RZ, R15.reuse.H0_H0 ;  /* 0x2000000fff137230 */ /* 0x100fe20000004100 */
[----:B0-----:R-:W-:Y:S01]  /*1590*/  FFMA R97, R13, R13, R100 ;  /* 0x0000000d0d617223 */ /* 0x001fe20000000064 */
[----:B------:R-:W-:-:S03]  /*15a0*/  HADD2.F32 R15, -RZ, R15.H1_H1 ;  /* 0x3000000fff0f7230 */ /* 0x000fc60000004100 */
[----:B------:R-:W-:-:S04]  /*15b0*/  FFMA R100, R14, R14, R97 ;  /* 0x0000000e0e647223 */ /* 0x000fc80000000061 */
[----:B------:R-:W-:-:S04]  /*15c0*/  FFMA R100, R19, R19, R100 ;  /* 0x0000001313647223 */ /* 0x000fc80000000064 */
[----:B------:R-:W-:-:S05]  /*15d0*/  FFMA R100, R15, R15, R100 ;  /* 0x0000000f0f647223 */ /* 0x000fca0000000064 */
[----:B------:R-:W0:Y:S02]  /*15e0*/  SHFL.BFLY PT, R97, R100, 0x8, 0x1f ;  /* 0x0d001f0064617f89 */ /* 0x000e2400000e0000 */
[----:B0-----:R-:W-:-:S05]  /*15f0*/  FADD R99, R100, R97 ;  /* 0x0000006164637221 */ /* 0x001fca0000000000 */
[----:B------:R-:W0:Y:S01]  /*1600*/  SHFL.BFLY PT, R102, R99, 0x4, 0x1f ;  /* 0x0c801f0063667f89 */ /* 0x000e2200000e0000 */
[----:B--2---:R-:W-:Y:S01]  /*1610*/  FSETP.GT.AND P5, PT, R81, 8.50705917302346158658e+37, PT ;  /* 0x7e8000005100780b */ /* 0x004fe20003fa4000 */
[----:B0-----:R-:W-:-:S05]  /*1620*/  FADD R102, R99, R102 ;  /* 0x0000006663667221 */ /* 0x001fca0000000000 */
[----:B------:R-:W0:Y:S01]  /*1630*/  SHFL.BFLY PT, R97, R102, 0x2, 0x1f ;  /* 0x0c401f0066617f89 */ /* 0x000e2200000e0000 */
[----:B------:R-:W-:Y:S02]  /*1640*/  P2R R92, PR, RZ, 0x1 ;  /* 0x00000001ff5c7803 */ /* 0x000fe40000000000 */
[----:B------:R-:W-:-:S04]  /*1650*/  FSETP.GEU.AND P0, PT, R81, 1.175494350822287508e-38, PT ;  /* 0x008000005100780b */ /* 0x000fc80003f0e000 */
[----:B------:R-:W-:Y:S01]  /*1660*/  @P5 FMUL R81, R81, 0.25 ;  /* 0x3e80000051515820 */ /* 0x000fe20000400000 */
[----:B------:R-:W-:Y:S02]  /*1670*/  FSEL R82, R53, 1, P5 ;  /* 0x3f80000035527808 */ /* 0x000fe40002800000 */
[----:B-1----:R-:W-:Y:S01]  /*1680*/  FSETP.GT.AND P5, PT, R85, 8.50705917302346158658e+37, PT ;  /* 0x7e8000005500780b */ /* 0x002fe20003fa4000 */
[----:B0-----:R-:W-:-:S05]  /*1690*/  FADD R101, R102, R97 ;  /* 0x0000006166657221 */ /* 0x001fca0000000000 */
[----:B------:R-:W0:Y:S01]  /*16a0*/  SHFL.BFLY PT, R104, R101, 0x1, 0x1f ;  /* 0x0c201f0065687f89 */ /* 0x000e2200000e0000 */
[----:B------:R-:W-:Y:S02]  /*16b0*/  P2R R91, PR, RZ, 0x2 ;  /* 0x00000002ff5b7803 */ /* 0x000fe40000000000 */
[----:B------:R-:W-:-:S04]  /*16c0*/  FSETP.GEU.AND P1, PT, R85, 1.175494350822287508e-38, PT ;  /* 0x008000005500780b */ /* 0x000fc80003f2e000 */
[----:B------:R-:W-:Y:S01]  /*16d0*/  @P5 FMUL R85, R85, 0.25 ;  /* 0x3e80000055555820 */ /* 0x000fe20000400000 */
[----:B------:R-:W-:Y:S02]  /*16e0*/  FSEL R84, R53, 1, P5 ;  /* 0x3f80000035547808 */ /* 0x000fe40002800000 */
[C---:B---3--:R-:W-:Y:S02]  /*16f0*/  FSETP.GT.AND P5, PT, R93.reuse, 8.50705917302346158658e+37, PT ;  /* 0x7e8000005d00780b */ /* 0x048fe40003fa4000 */
[----:B------:R-:W-:Y:S02]  /*1700*/  P2R R90, PR, RZ, 0x4 ;  /* 0x00000004ff5a7803 */ /* 0x000fe40000000000 */
[----:B------:R-:W-:Y:S02]  /*1710*/  FSETP.GEU.AND P2, PT, R93, 1.175494350822287508e-38, PT ;  /* 0x008000005d00780b */ /* 0x000fe40003f4e000 */
[----:B------:R-:W-:Y:S01]  /*1720*/  FSEL R83, R53, 1, P5 ;  /* 0x3f80000035537808 */ /* 0x000fe20002800000 */
[----:B0-----:R-:W-:-:S06]  /*1730*/  FADD R104, R101, R104 ;  /* 0x0000006865687221 */ /* 0x001fcc0000000000 */
[----:B------:R-:W-:Y:S01]  /*1740*/  @P5 FMUL R93, R93, 0.25 ;  /* 0x3e8000005d5d5820 */ /* 0x000fe20000400000 */
[----:B-----5:R-:W-:Y:S01]  /*1750*/  FSETP.GT.AND P5, PT, R94, 8.50705917302346158658e+37, PT ;  /* 0x7e8000005e00780b */ /* 0x020fe20003fa4000 */
[----:B------:R-:W-:-:S04]  /*1760*/  FADD R104, R104, c[0x0][0x178] ;  /* 0x00005e0068687621 */ /* 0x000fc80000000000 */
[----:B------:R-:W0:Y:S01]  /*1770*/  MUFU.SQRT R97, R104 ;  /* 0x0000006800617308 */ /* 0x000e220000002000 */
[----:B------:R-:W-:Y:S02]  /*1780*/  P2R R89, PR, RZ, 0x8 ;  /* 0x00000008ff597803 */ /* 0x000fe40000000000 */
[----:B------:R-:W-:Y:S02]  /*1790*/  FSETP.GEU.AND P3, PT, R94, 1.175494350822287508e-38, PT ;  /* 0x008000005e00780b */ /* 0x000fe40003f6e000 */
[----:B------:R-:W-:-:S03]  /*17a0*/  FSEL R80, R53, 1, P5 ;  /* 0x3f80000035507808 */ /* 0x000fc60002800000 */
[----:B------:R-:W-:Y:S01]  /*17b0*/  @P5 FMUL R94, R94, 0.25 ;  /* 0x3e8000005e5e5820 */ /* 0x000fe20000400000 */
[----:B----4-:R-:W-:Y:S01]  /*17c0*/  FSETP.GT.AND P5, PT, R95, 8.50705917302346158658e+37, PT ;  /* 0x7e8000005f00780b */ /* 0x010fe20003fa4000 */
[----:B------:R-:W-:Y:S01]  /*17d0*/  @!P6 FMUL R47, R47, 16777216 ;  /* 0x4b8000002f2fe820 */ /* 0x000fe20000400000 */
[----:B------:R-:W-:Y:S01]  /*17e0*/  @!P6 FMUL R52, R52, 16777216 ;  /* 0x4b8000003434e820 */ /* 0x000fe20000400000 */
[----:B------:R-:W-:Y:S02]  /*17f0*/  FSETP.GT.AND P6, PT, R96, 8.50705917302346158658e+37, PT ;  /* 0x7e8000006000780b */ /* 0x000fe40003fc4000 */
[----:B------:R-:W-:Y:S02]  /*1800*/  P2R R98, PR, RZ, 0x1 ;  /* 0x00000001ff627803 */ /* 0x000fe40000000000 */
[----:B0-----:R-:W-:Y:S02]  /*1810*/  FSETP.GT.AND P0, PT, R97, 8.50705917302346158658e+37, PT ;  /* 0x7e8000006100780b */ /* 0x001fe40003f04000 */
[----:B------:R-:W-:-:S02]  /*1820*/  P2R R88, PR, RZ, 0x10 ;  /* 0x00000010ff587803 */ /* 0x000fc40000000000 */
[C---:B------:R-:W-:Y:S02]  /*1830*/  FSETP.GEU.AND P4, PT, R95.reuse, 1.175494350822287508e-38, PT ;  /* 0x008000005f00780b */ /* 0x040fe40003f8e000 */
[----:B------:R-:W-:Y:S01]  /*1840*/  @P5 FMUL R95, R95, 0.25 ;  /* 0x3e8000005f5f5820 */ /* 0x000fe20000400000 */
[C---:B------:R-:W-:Y:S02]  /*1850*/  FSEL R78, R53.reuse, 1, P5 ;  /* 0x3f800000354e7808 */ /* 0x040fe40002800000 */
[C---:B------:R-:W-:Y:S01]  /*1860*/  FSETP.GEU.AND P5, PT, R96.reuse, 1.175494350822287508e-38, PT ;  /* 0x008000006000780b */ /* 0x040fe20003fae000 */
[----:B------:R-:W-:Y:S01]  /*1870*/  @P6 FMUL R96, R96, 0.25 ;  /* 0x3e80000060606820 */ /* 0x000fe20000400000 */
[----:B------:R-:W-:Y:S02]  /*1880*/  FSEL R79, R53, 1, P6 ;  /* 0x3f800000354f7808 */ /* 0x000fe40003000000 */
[C---:B------:R-:W-:Y:S01]  /*1890*/  FSETP.GEU.AND P6, PT, R97.reuse, 1.175494350822287508e-38, PT ;  /* 0x008000006100780b */ /* 0x040fe20003fce000 */
[----:B------:R-:W-:Y:S01]  /*18a0*/  @P0 FMUL R97, R97, 0.25 ;  /* 0x3e80000061610820 */ /* 0x000fe20000400000 */
[----:B------:R-:W-:-:S02]  /*18b0*/  FSEL R53, R53, 1, P0 ;  /* 0x3f80000035357808 */ /* 0x000fc40000000000 */
[----:B------:R-:W-:Y:S01]  /*18c0*/  ISETP.NE.AND P0, PT, R98, RZ, PT ;  /* 0x000000ff6200720c */ /* 0x000fe20003f05270 */
[----:B------:R-:W0:Y:S01]  /*18d0*/  MUFU.RCP R47, R47 ;  /* 0x0000002f002f7308 */ /* 0x000e220000001000 */
[----:B------:R-:W-:-:S11]  /*18e0*/  @!P1 FMUL R85, R85, 16777216 ;  /* 0x4b80000055559820 */ /* 0x000fd60000400000 */
[----:B------:R-:W-:Y:S01]  /*18f0*/  @!P0 FMUL R81, R81, 16777216 ;  /* 0x4b80000051518820 */ /* 0x000fe20000400000 */
[----:B------:R-:W-:Y:S01]  /*1900*/  @!P5 FMUL R96, R96, 16777216 ;  /* 0x4b8000006060d820 */ /* 0x000fe20000400000 */
[----:B------:R-:W-:Y:S01]  /*1910*/  @!P5 FMUL R79, R79, 16777216 ;  /* 0x4b8000004f4fd820 */ /* 0x000fe20000400000 */
[----:B------:R-:W-:Y:S01]  /*1920*/  MUFU.RCP R85, R85 ;  /* 0x0000005500557308 */ /* 0x000fe20000001000 */
[----:B------:R-:W-:Y:S01]  /*1930*/  ISETP.NE.AND P5, PT, R86, RZ, PT ;  /* 0x000000ff5600720c */ /* 0x000fe20003fa5270 */
[----:B0-----:R-:W-:-:S06]  /*1940*/  FMUL R86, R47, R52 ;  /* 0x000000342f567220 */ /* 0x001fcc0000400000 */
[----:B------:R-:W0:Y:S01]  /*1950*/  MUFU.RCP R81, R81 ;  /* 0x0000005100517308 */ /* 0x000e220000001000 */
[----:B------:R-:W-:Y:S01]  /*1960*/  SHF.L.U32 R52, R33, 0x2, RZ ;  /* 0x0000000221347819 */ /* 0x000fe200000006ff */
[----:B------:R-:W-:Y:S01]  /*1970*/  @!P2 FMUL R93, R93, 16777216 ;  /* 0x4b8000005d5da820 */ /* 0x000fe20000400000 */
[----:B------:R-:W-:Y:S01]  /*1980*/  @!P3 FMUL R94, R94, 16777216 ;  /* 0x4b8000005e5eb820 */ /* 0x000fe20000400000 */
[----:B------:R-:W-:Y:S01]  /*1990*/  @!P4 FMUL R95, R95, 16777216 ;  /* 0x4b8000005f5fc820 */ /* 0x000fe20000400000 */
[----:B------:R-:W-:Y:S01]  /*19a0*/  LOP3.LUT R45, R45, 0x7c, R52, 0xf8, !PT ;  /* 0x0000007c2d2d7812 */ /* 0x000fe200078ef834 */
[----:B------:R-:W-:Y:S02]  /*19b0*/  @!P0 FMUL R82, R82, 16777216 ;  /* 0x4b80000052528820 */ /* 0x000fe40000400000 */
[----:B------:R-:W1:Y:S01]  /*19c0*/  MUFU.RCP R52, R93 ;  /* 0x0000005d00347308 */ /* 0x000e620000001000 */
[----:B------:R-:W-:Y:S01]  /*19d0*/  @!P1 FMUL R84, R84, 16777216 ;  /* 0x4b80000054549820 */ /* 0x000fe20000400000 */
[----:B------:R-:W-:Y:S01]  /*19e0*/  @!P4 FMUL R78, R78, 16777216 ;  /* 0x4b8000004e4ec820 */ /* 0x000fe20000400000 */
[----:B------:R-:W-:-:S05]  /*19f0*/  @!P6 FMUL R97, R97, 16777216 ;  /* 0x4b8000006161e820 */ /* 0x000fca0000400000 */
[----:B------:R-:W2:Y:S01]  /*1a00*/  MUFU.RCP R99, R94 ;  /* 0x0000005e00637308 */ /* 0x000ea20000001000 */
[----:B0-----:R-:W-:Y:S01]  /*1a10*/  FMUL R101, R81, R82 ;  /* 0x0000005251657220 */ /* 0x001fe20000400000 */
[----:B------:R-:W-:Y:S01]  /*1a20*/  ISETP.NE.AND P4, PT, R88, RZ, PT ;  /* 0x000000ff5800720c */ /* 0x000fe20003f85270 */
[----:B------:R-:W-:-:S05]  /*1a30*/  FMUL R88, R85, R84 ;  /* 0x0000005455587220 */ /* 0x000fca0000400000 */
[----:B------:R-:W0:Y:S01]  /*1a40*/  MUFU.RCP R95, R95 ;  /* 0x0000005f005f7308 */ /* 0x000e220000001000 */
[----:B------:R-:W-:Y:S01]  /*1a50*/  FMUL R84, R6, R101 ;  /* 0x0000006506547220 */ /* 0x000fe20000400000 */
[----:B------:R-:W-:Y:S01]  /*1a60*/  @!P2 FMUL R83, R83, 16777216 ;  /* 0x4b8000005353a820 */ /* 0x000fe20000400000 */
[----:B------:R-:W-:Y:S01]  /*1a70*/  @!P3 FMUL R80, R80, 16777216 ;  /* 0x4b8000005050b820 */ /* 0x000fe20000400000 */
[----:B------:R-:W-:-:S04]  /*1a80*/  @!P6 FMUL R53, R53, 16777216 ;  /* 0x4b8000003535e820 */ /* 0x000fc80000400000 */
[----:B------:R-:W3:Y:S01]  /*1a90*/  MUFU.RCP R6, R97 ;  /* 0x0000006100067308 */ /* 0x000ee20000001000 */
[----:B------:R-:W-:Y:S01]  /*1aa0*/  ISETP.NE.AND P1, PT, R91, RZ, PT ;  /* 0x000000ff5b00720c */ /* 0x000fe20003f25270 */
[----:B------:R-:W-:Y:S01]  /*1ab0*/  FMUL R91, R74, R101 ;  /* 0x000000654a5b7220 */ /* 0x000fe20000400000 */
[----:B------:R-:W-:-:S05]  /*1ac0*/  ISETP.NE.AND P6, PT, R87, RZ, PT ;  /* 0x000000ff5700720c */ /* 0x000fca0003fc5270 */
[----:B------:R-:W4:Y:S01]  /*1ad0*/  MUFU.RCP R96, R96 ;  /* 0x0000006000607308 */ /* 0x000f220000001000 */
[----:B------:R-:W-:Y:S01]  /*1ae0*/  SHF.R.U32.HI R87, RZ, 0x2, R33 ;  /* 0x00000002ff577819 */ /* 0x000fe20000011621 */
[----:B-1----:R-:W-:Y:S01]  /*1af0*/  FMUL R74, R52, R83 ;  /* 0x00000053344a7220 */ /* 0x002fe20000400000 */
[----:B--2---:R-:W-:Y:S01]  /*1b00*/  FMUL R80, R99, R80 ;  /* 0x0000005063507220 */ /* 0x004fe20000400000 */
[-C--:B------:R-:W-:Y:S01]  /*1b10*/  FMUL R82, R55, R101.reuse ;  /* 0x0000006537527220 */ /* 0x080fe20000400000 */
[----:B------:R-:W-:Y:S01]  /*1b20*/  LOP3.LUT R87, R87, 0x4, RZ, 0xc0, !PT ;  /* 0x0000000457577812 */ /* 0x000fe200078ec0ff */
[-C--:B------:R-:W-:Y:S01]  /*1b30*/  FMUL R85, R56, R101.reuse ;  /* 0x0000006538557220 */ /* 0x080fe20000400000 */
[----:B------:R-:W-:Y:S01]  /*1b40*/  ISETP.NE.AND P3, PT, R89, RZ, PT ;  /* 0x000000ff5900720c */ /* 0x000fe20003f65270 */
[----:B------:R-:W-:Y:S01]  /*1b50*/  FMUL R55, R60, R74 ;  /* 0x0000004a3c377220 */ /* 0x000fe20000400000 */
[----:B0-----:R-:W-:Y:S01]  /*1b60*/  FMUL R78, R95, R78 ;  /* 0x0000004e5f4e7220 */ /* 0x001fe20000400000 */
[-C--:B------:R-:W-:Y:S01]  /*1b70*/  FMUL R4, R4, R101.reuse ;  /* 0x0000006504047220 */ /* 0x080fe20000400000 */
[-C--:B------:R-:W-:Y:S01]  /*1b80*/  FMUL R81, R54, R101.reuse ;  /* 0x0000006536517220 */ /* 0x080fe20000400000 */
[-C--:B------:R-:W-:Y:S01]  /*1b90*/  FMUL R56, R5, R101.reuse ;  /* 0x0000006505387220 */ /* 0x080fe20000400000 */
[----:B------:R-:W-:Y:S01]  /*1ba0*/  FMUL R89, R48, R101 ;  /* 0x0000006530597220 */ /* 0x000fe20000400000 */
[-C--:B------:R-:W-:Y:S01]  /*1bb0*/  FMUL R60, R31, R80.reuse ;  /* 0x000000501f3c7220 */ /* 0x080fe20000400000 */
[-C--:B------:R-:W-:Y:S01]  /*1bc0*/  FMUL R31, R62, R80.reuse ;  /* 0x000000503e1f7220 */ /* 0x080fe20000400000 */
[----:B------:R-:W-:Y:S01]  /*1bd0*/  FMUL R62, R63, R80 ;  /* 0x000000503f3e7220 */ /* 0x000fe20000400000 */
[----:B------:R0:W-:Y:S01]  /*1be0*/  STS [R87], R46 ;  /* 0x0000002e57007388 */ /* 0x0001e20000000800 */
[----:B------:R-:W-:Y:S01]  /*1bf0*/  FMUL R63, R76, R78 ;  /* 0x0000004e4c3f7220 */ /* 0x000fe20000400000 */
[----:B---3--:R-:W-:Y:S01]  /*1c00*/  FMUL R76, R6, R53 ;  /* 0x00000035064c7220 */ /* 0x008fe20000400000 */
[----:B------:R-:W-:Y:S01]  /*1c10*/  F2FP.PACK_AB R4, R81, R4 ;  /* 0x000000045104723e */ /* 0x000fe200000000ff */
[----:B----4-:R-:W-:Y:S01]  /*1c20*/  FMUL R96, R96, R79 ;  /* 0x0000004f60607220 */ /* 0x010fe20000400000 */
[----:B------:R-:W-:-:S02]  /*1c30*/  F2FP.PACK_AB R5, R85, R82 ;  /* 0x000000525505723e */ /* 0x000fc400000000ff */
[----:B------:R-:W-:Y:S01]  /*1c40*/  F2FP.PACK_AB R6, R89, R56 ;  /* 0x000000385906723e */ /* 0x000fe200000000ff */
[----:B0-----:R-:W-:Y:S01]  /*1c50*/  FMUL R46, R7, R88 ;  /* 0x00000058072e7220 */ /* 0x001fe20000400000 */
[----:B------:R-:W-:Y:S01]  /*1c60*/  F2FP.PACK_AB R7, R91, R84 ;  /* 0x000000545b07723e */ /* 0x000fe200000000ff */
[-C--:B------:R-:W-:Y:S01]  /*1c70*/  FMUL R77, R77, R88.reuse ;  /* 0x000000584d4d7220 */ /* 0x080fe20000400000 */
[-C--:B------:R-:W-:Y:S01]  /*1c80*/  FMUL R52, R49, R88.reuse ;  /* 0x0000005831347220 */ /* 0x080fe20000400000 */
[-C--:B------:R-:W-:Y:S01]  /*1c90*/  FMUL R58, R58, R88.reuse ;  /* 0x000000583a3a7220 */ /* 0x080fe20000400000 */
[-C--:B------:R-:W-:Y:S01]  /*1ca0*/  FMUL R57, R57, R88.reuse ;  /* 0x0000005839397220 */ /* 0x080fe20000400000 */
[-C--:B------:R-:W-:Y:S01]  /*1cb0*/  FMUL R47, R10, R88.reuse ;  /* 0x000000580a2f7220 */ /* 0x080fe20000400000 */
[-C--:B------:R-:W-:Y:S01]  /*1cc0*/  FMUL R48, R8, R88.reuse ;  /* 0x0000005808307220 */ /* 0x080fe20000400000 */
[----:B------:R-:W-:Y:S01]  /*1cd0*/  FMUL R11, R11, R88 ;  /* 0x000000580b0b7220 */ /* 0x000fe20000400000 */
[----:B------:R-:W-:Y:S01]  /*1ce0*/  FMUL R53, R20, R96 ;  /* 0x0000006014357220 */ /* 0x000fe20000400000 */
[----:B------:R0:W-:Y:S01]  /*1cf0*/  @!P5 STG.E.128 [R2.64], R4 ;  /* 0x000000040200d986 */ /* 0x0001e2000c101d04 */
[----:B------:R-:W-:Y:S01]  /*1d00*/  IADD3 R20, P5, R35, c[0x0][0x168], RZ ;  /* 0x00005a0023147a10 */ /* 0x000fe20007fbe0ff */
[----:B------:R-:W-:Y:S01]  /*1d10*/  FMUL R49, R9, R74 ;  /* 0x0000004a09317220 */ /* 0x000fe20000400000 */
[----:B------:R-:W-:Y:S01]  /*1d20*/  FMUL R56, R21, R96 ;  /* 0x0000006015387220 */ /* 0x000fe20000400000 */
[----:B------:R-:W-:-:S02]  /*1d30*/  F2FP.PACK_AB R8, R52, R77 ;  /* 0x0000004d3408723e */ /* 0x000fc400000000ff */
[----:B------:R-:W-:Y:S02]  /*1d40*/  F2FP.PACK_AB R9, R57, R58 ;  /* 0x0000003a3909723e */ /* 0x000fe400000000ff */
[----:B------:R-:W-:Y:S02]  /*1d50*/  F2FP.PACK_AB R10, R47, R46 ;  /* 0x0000002e2f0a723e */ /* 0x000fe400000000ff */
[----:B------:R-:W-:Y:S02]  /*1d60*/  F2FP.PACK_AB R11, R11, R48 ;  /* 0x000000300b0b723e */ /* 0x000fe400000000ff */
[----:B------:R-:W-:Y:S01]  /*1d70*/  IADD3.X R21, R34, c[0x0][0x16c], RZ, P5, !PT ;  /* 0x00005b0022157a10 */ /* 0x000fe20002ffe4ff */
[----:B------:R-:W-:Y:S01]  /*1d80*/  FMUL R50, R50, R74 ;  /* 0x0000004a32327220 */ /* 0x000fe20000400000 */
[----:B------:R-:W-:-:S03]  /*1d90*/  ISETP.NE.AND P2, PT, R90, RZ, PT ;  /* 0x000000ff5a00720c */ /* 0x000fc60003f45270 */
[----:B------:R1:W-:Y:S01]  /*1da0*/  @!P6 STG.E.128 [R20.64], R8 ;  /* 0x000000081400e986 */ /* 0x0003e2000c101d04 */
[----:B------:R-:W-:Y:S01]  /*1db0*/  IADD3 R42, P6, R42, c[0x0][0x168], RZ ;  /* 0x00005a002a2a7a10 */ /* 0x000fe20007fde0ff */
[-C--:B------:R-:W-:Y:S01]  /*1dc0*/  FMUL R28, R28, R74.reuse ;  /* 0x0000004a1c1c7220 */ /* 0x080fe20000400000 */
[-C--:B------:R-:W-:Y:S01]  /*1dd0*/  FMUL R51, R51, R74.reuse ;  /* 0x0000004a33337220 */ /* 0x080fe20000400000 */
[-C--:B------:R-:W-:Y:S01]  /*1de0*/  FMUL R29, R29, R74.reuse ;  /* 0x0000004a1d1d7220 */ /* 0x080fe20000400000 */
[-C--:B------:R-:W-:Y:S01]  /*1df0*/  FMUL R54, R59, R74.reuse ;  /* 0x0000004a3b367220 */ /* 0x080fe20000400000 */
[----:B------:R-:W-:Y:S01]  /*1e00*/  FMUL R30, R30, R74 ;  /* 0x0000004a1e1e7220 */ /* 0x000fe20000400000 */
        /* <DEDUP_REMOVED lines=9> */
[-C--:B------:R-:W-:Y:S01]  /*1ea0*/  FMUL R68, R68, R78.reuse ;  /* 0x0000004e44447220 */ /* 0x080fe20000400000 */
[-C--:B------:R-:W-:Y:S01]  /*1eb0*/  FMUL R73, R73, R78.reuse ;  /* 0x0000004e49497220 */ /* 0x080fe20000400000 */
[----:B------:R-:W-:Y:S01]  /*1ec0*/  FMUL R72, R72, R78 ;  /* 0x0000004e48487220 */ /* 0x000fe20000400000 */
[----:B0-----:R-:W-:-:S02]  /*1ed0*/  IADD3 R2, P5, R39, c[0x0][0x168], RZ ;  /* 0x00005a0027027a10 */ /* 0x001fc40007fbe0ff */
[----:B------:R-:W-:Y:S02]  /*1ee0*/  IADD3.X R43, R43, c[0x0][0x16c], RZ, P6, !PT ;  /* 0x00005b002b2b7a10 */ /* 0x000fe400037fe4ff */
[----:B-1----:R-:W-:Y:S01]  /*1ef0*/  IADD3 R8, P6, R44, c[0x0][0x168], RZ ;  /* 0x00005a002c087a10 */ /* 0x002fe20007fde0ff */
[-C--:B------:R-:W-:Y:S01]  /*1f00*/  FMUL R46, R12, R76.reuse ;  /* 0x0000004c0c2e7220 */ /* 0x080fe20000400000 */
[-C--:B------:R-:W-:Y:S01]  /*1f10*/  FMUL R48, R13, R76.reuse ;  /* 0x0000004c0d307220 */ /* 0x080fe20000400000 */
[-C--:B------:R-:W-:Y:S01]  /*1f20*/  FMUL R57, R14, R76.reuse ;  /* 0x0000004c0e397220 */ /* 0x080fe20000400000 */
[----:B------:R-:W-:Y:S01]  /*1f30*/  FMUL R69, R15, R76 ;  /* 0x0000004c0f457220 */ /* 0x000fe20000400000 */
[----:B------:R-:W-:Y:S01]  /*1f40*/  F2FP.PACK_AB R4, R49, R50 ;  /* 0x000000323104723e */ /* 0x000fe200000000ff */
[----:B------:R-:W-:Y:S01]  /*1f50*/  FMUL R34, R17, R76 ;  /* 0x0000004c11227220 */ /* 0x000fe20000400000 */
[----:B------:R-:W-:Y:S01]  /*1f60*/  F2FP.PACK_AB R5, R51, R28 ;  /* 0x0000001c3305723e */ /* 0x000fe200000000ff */
[-C--:B------:R-:W-:Y:S01]  /*1f70*/  FMUL R35, R16, R76.reuse ;  /* 0x0000004c10237220 */ /* 0x080fe20000400000 */
[----:B------:R-:W-:Y:S01]  /*1f80*/  F2FP.PACK_AB R6, R54, R29 ;  /* 0x0000001d3606723e */ /* 0x000fe200000000ff */
[----:B------:R-:W-:Y:S01]  /*1f90*/  FMUL R47, R18, R76 ;  /* 0x0000004c122f7220 */ /* 0x000fe20000400000 */
[----:B------:R-:W-:Y:S01]  /*1fa0*/  F2FP.PACK_AB R7, R55, R30 ;  /* 0x0000001e3707723e */ /* 0x000fe200000000ff */
[----:B------:R-:W-:Y:S01]  /*1fb0*/  FMUL R52, R19, R76 ;  /* 0x0000004c13347220 */ /* 0x000fe20000400000 */
[----:B------:R-:W-:-:S02]  /*1fc0*/  F2FP.PACK_AB R12, R60, R61 ;  /* 0x0000003d3c0c723e */ /* 0x000fc400000000ff */
[----:B------:R-:W-:Y:S02]  /*1fd0*/  F2FP.PACK_AB R13, R31, R24 ;  /* 0x000000181f0d723e */ /* 0x000fe400000000ff */
[----:B------:R-:W-:Y:S02]  /*1fe0*/  F2FP.PACK_AB R14, R62, R25 ;  /* 0x000000193e0e723e */ /* 0x000fe400000000ff */
[----:B------:R-:W-:Y:S02]  /*1ff0*/  F2FP.PACK_AB R15, R59, R26 ;  /* 0x0000001a3b0f723e */ /* 0x000fe400000000ff */
[----:B------:R-:W-:Y:S02]  /*2000*/  IADD3.X R3, R40, c[0x0][0x16c], RZ, P5, !PT ;  /* 0x00005b0028037a10 */ /* 0x000fe40002ffe4ff */
[----:B------:R-:W-:Y:S02]  /*2010*/  F2FP.PACK_AB R16, R27, R66 ;  /* 0x000000421b10723e */ /* 0x000fe400000000ff */
[----:B------:R-:W-:-:S02]  /*2020*/  F2FP.PACK_AB R17, R64, R65 ;  /* 0x000000414011723e */ /* 0x000fc400000000ff */
[----:B------:R-:W-:Y:S02]  /*2030*/  F2FP.PACK_AB R18, R73, R68 ;  /* 0x000000444912723e */ /* 0x000fe400000000ff */
[----:B------:R-:W-:Y:S02]  /*2040*/  F2FP.PACK_AB R19, R63, R72 ;  /* 0x000000483f13723e */ /* 0x000fe400000000ff */
[----:B------:R-:W-:Y:S01]  /*2050*/  IADD3.X R9, R41, c[0x0][0x16c], RZ, P6, !PT ;  /* 0x00005b0029097a10 */ /* 0x000fe200037fe4ff */
[----:B------:R-:W-:Y:S01]  /*2060*/  @!P4 STG.E.128 [R42.64], R4 ;  /* 0x000000042a00c986 */ /* 0x000fe2000c101d04 */
[-C--:B------:R-:W-:Y:S01]  /*2070*/  FMUL R22, R22, R96.reuse ;  /* 0x0000006016167220 */ /* 0x080fe20000400000 */
[-C--:B------:R-:W-:Y:S01]  /*2080*/  FMUL R67, R67, R96.reuse ;  /* 0x0000006043437220 */ /* 0x080fe20000400000 */
[-C--:B------:R-:W-:Y:S01]  /*2090*/  FMUL R23, R23, R96.reuse ;  /* 0x0000006017177220 */ /* 0x080fe20000400000 */
[----:B------:R0:W-:Y:S01]  /*20a0*/  STS [R87+0x18], R74 ;  /* 0x0000184a57007388 */ /* 0x0001e20000000800 */
[-C--:B------:R-:W-:Y:S01]  /*20b0*/  FMUL R70, R70, R96.reuse ;  /* 0x0000006046467220 */ /* 0x080fe20000400000 */
[----:B------:R-:W-:-:S02]  /*20c0*/  FMUL R75, R75, R96 ;  /* 0x000000604b4b7220 */ /* 0x000fc40000400000 */
[----:B------:R-:W-:Y:S04]  /*20d0*/  @!P3 STG.E.128 [R2.64], R12 ;  /* 0x0000000c0200b986 */ /* 0x000fe8000c101d04 */
[----:B------:R-:W-:Y:S01]  /*20e0*/  @!P2 STG.E.128 [R8.64], R16 ;  /* 0x000000100800a986 */ /* 0x000fe2000c101d04 */
[----:B------:R-:W-:Y:S01]  /*20f0*/  IADD3 R38, P2, R38, c[0x0][0x168], RZ ;  /* 0x00005a0026267a10 */ /* 0x000fe20007f5e0ff */
[----:B0-----:R-:W-:Y:S01]  /*2100*/  FMUL R74, R71, R96 ;  /* 0x00000060474a7220 */ /* 0x001fe20000400000 */
[----:B------:R-:W-:Y:S02]  /*2110*/  F2FP.PACK_AB R72, R53, R22 ;  /* 0x000000163548723e */ /* 0x000fe400000000ff */
[----:B------:R-:W-:Y:S02]  /*2120*/  F2FP.PACK_AB R73, R67, R56 ;  /* 0x000000384349723e */ /* 0x000fe400000000ff */
[----:B------:R-:W-:-:S02]  /*2130*/  F2FP.PACK_AB R74, R74, R23 ;  /* 0x000000174a4a723e */ /* 0x000fc400000000ff */
[----:B------:R-:W-:Y:S02]  /*2140*/  F2FP.PACK_AB R75, R75, R70 ;  /* 0x000000464b4b723e */ /* 0x000fe400000000ff */
[----:B------:R-:W-:Y:S02]  /*2150*/  IADD3.X R39, R0, c[0x0][0x16c], RZ, P2, !PT ;  /* 0x00005b0000277a10 */ /* 0x000fe400017fe4ff */
[----:B------:R-:W-:Y:S02]  /*2160*/  ISETP.GE.U32.AND P2, PT, R45, 0x10, PT ;  /* 0x000000102d00780c */ /* 0x000fe40003f46070 */
[----:B------:R-:W-:Y:S01]  /*2170*/  ISETP.NE.AND P0, PT, R92, RZ, PT ;  /* 0x000000ff5c00720c */ /* 0x000fe20003f05270 */
[----:B------:R-:W-:Y:S01]  /*2180*/  @!P1 STG.E.128 [R38.64], R72 ;  /* 0x0000004826009986 */ /* 0x000fe2000c101d04 */
[----:B------:R-:W-:Y:S02]  /*2190*/  ISETP.GE.U32.AND.EX P1, PT, R32, RZ, PT, P2 ;  /* 0x000000ff2000720c */ /* 0x000fe40003f26120 */
[----:B------:R-:W-:-:S02]  /*21a0*/  IADD3 R36, P3, R36, c[0x0][0x168], RZ ;  /* 0x00005a0024247a10 */ /* 0x000fc40007f7e0ff */
[----:B------:R-:W-:Y:S02]  /*21b0*/  F2FP.PACK_AB R20, R35, R34 ;  /* 0x000000222314723e */ /* 0x000fe400000000ff */
[----:B------:R-:W-:Y:S02]  /*21c0*/  F2FP.PACK_AB R21, R47, R46 ;  /* 0x0000002e2f15723e */ /* 0x000fe400000000ff */
[----:B------:R-:W-:Y:S02]  /*21d0*/  F2FP.PACK_AB R22, R57, R48 ;  /* 0x000000303916723e */ /* 0x000fe400000000ff */
[----:B------:R-:W-:Y:S02]  /*21e0*/  F2FP.PACK_AB R23, R69, R52 ;  /* 0x000000344517723e */ /* 0x000fe400000000ff */
[----:B------:R-:W-:Y:S01]  /*21f0*/  IADD3.X R37, R37, c[0x0][0x16c], RZ, P3, !PT ;  /* 0x00005b0025257a10 */ /* 0x000fe20001ffe4ff */
[----:B------:R-:W-:Y:S01]  /*2200*/  STS [R87+0x40], R86 ;  /* 0x0000405657007388 */ /* 0x000fe20000000800 */
[----:B------:R-:W-:-:S03]  /*2210*/  SHF.L.U32 R0, R33, 0x4, RZ ;  /* 0x0000000421007819 */ /* 0x000fc600000006ff */
[----:B------:R-:W-:Y:S04]  /*2220*/  STS [R87+0x48], R86 ;  /* 0x0000485657007388 */ /* 0x000fe80000000800 */
        /* <DEDUP_REMOVED lines=60> */
[----:B------:R-:W-:Y:S01]  /*25f0*/  @!P0 STG.E.128 [R36.64], R20 ;  /* 0x0000001424008986 */ /* 0x000fe2000c101d04 */
[----:B------:R-:W-:-:S03]  /*2600*/  LOP3.LUT R0, R0, 0x1f0, RZ, 0xe2, !PT ;  /* 0x000001f000007812 */ /* 0x000fc600078ee2ff */
[----:B------:R-:W-:Y:S06]  /*2610*/  BAR.SYNC 0x0 ;  /* 0x0000000000007b1d */ /* 0x000fec0000000000 */
[----:B------:R-:W-:Y:S05]  /*2620*/  @P1 EXIT ;  /* 0x000000000000194d */ /* 0x000fea0003800000 */
[----:B------:R-:W0:Y:S01]  /*2630*/  LDS.128 R4, [R0] ;  /* 0x0000000000047984 */ /* 0x000e220000000c00 */
[----:B------:R-:W-:-:S04]  /*2640*/  LEA R2, P0, R45, c[0x0][0x170], 0x2 ;  /* 0x00005c002d027a11 */ /* 0x000fc800078010ff */
[----:B------:R-:W-:-:S05]  /*2650*/  LEA.HI.X R3, R45, c[0x0][0x174], R32, 0x2, P0 ;  /* 0x00005d002d037a11 */ /* 0x000fca00000f1420 */
[----:B0-----:R-:W-:Y:S01]  /*2660*/  STG.E.128 [R2.64], R4 ;  /* 0x0000000402007986 */ /* 0x001fe2000c101d04 */
[----:B------:R-:W-:Y:S05]  /*2670*/  EXIT ;  /* 0x000000000000794d */ /* 0x000fea0003800000 */
.L_x_0:
[----:B------:R-:W-:-:S00]  /*2680*/  BRA `(.L_x_0) ;  /* 0xfffffff000007947 */ /* 0x000fc0000383ffff */
[----:B------:R-:W-:-:S00]  /*2690*/  NOP ;  /* 0x0000000000007918 */ /* 0x000fc00000000000 */
        /* <DEDUP_REMOVED lines=14> */
.L_x_1:


//--------------------- .nv.global.init           --------------------------
	.section	.nv.global.init,"aw",@progbits
.nv.global.init:
	.type		_$_str,@object
	.size		_$_str,(_$_str_$_2 - _$_str)
_$_str:
        /*0000*/ 	.byte	0x5f, 0x5f, 0x43, 0x55, 0x44, 0x41, 0x5f, 0x46, 0x54, 0x5a, 0x00
	.type		_$_str_$_2,@object
	.size		_$_str_$_2,(.L_1 - _$_str_$_2)
_$_str_$_2:
        /*000b*/ 	.byte	0x5f, 0x5f, 0x43, 0x55, 0x44, 0x41, 0x5f, 0x50, 0x52, 0x45, 0x43, 0x5f, 0x53, 0x51, 0x52, 0x54
        /*001b*/ 	.byte	0x00
.L_1:


//--------------------- .nv.shared.l2norm_fwd_kernel --------------------------
	.section	.nv.shared.l2norm_fwd_kernel,"aw",@nobits
	.align	16
